	.target	sm_90a

	.elftype	@"ET_EXEC"


//--------------------- .note.nv.tkinfo           --------------------------
	.section	.note.nv.tkinfo,"",@"SHT_NOTE"
	.sectionflags	@"SHF_NOTE_NV_TKINFO"
	.tkinfo
        /*0018*/ 	.word	0x00000002
        /*0030*/ 	.string	""
        /*0030*/ 	.string	"ptxas"
        /*0030*/ 	.string	"Cuda compilation tools, release 13.0, V13.0.88"
        /*0030*/ 	.string	"Build cuda_13.0.r13.0/compiler.36424714_0"
        /*0030*/ 	.string	"-arch sm_90a -m 64 "



//--------------------- .note.nv.cuinfo           --------------------------
	.section	.note.nv.cuinfo,"",@"SHT_NOTE"
	.sectionflags	@"SHF_NOTE_NV_CUINFO"
        /*0018*/ 	.short	0x0002
        /*001a*/ 	.short	0x005a
        /*001c*/ 	.short	0x0082
	.zero		2


//--------------------- .nv.info                  --------------------------
	.section	.nv.info,"",@"SHT_CUDA_INFO"
	.align	4


	//----- nvinfo : EIATTR_REGCOUNT
	.align		4
        /*0000*/ 	.byte	0x04, 0x2f
        /*0002*/ 	.short	(.L_12 - .L_11)
	.align		4
.L_11:
        /*0004*/ 	.word	index@(_ZN7cutlass13device_kernelINS_4gemm6kernel13GemmUniversalIN4cute5tupleIJiiiiEEENS1_10collective13CollectiveMmaINS1_37MainloopSm90TmaGmmaWarpSpecializedFP8ILi5ENS5_IJNS4_1CILi1EEESB_SB_EEENS1_35KernelTmaWarpSpecializedCooperativeEEENS5_IJNSA_ILi256EEENSA_ILi64EEENSA_ILi32EEEEEENS_12float_e5m2_tENS5_IJlSB_lEEESJ_SK_NS4_8TiledMMAINS4_8MMA_AtomIJNS4_4SM904GMMA30MMA_64x64x32_F32E5M2E5M2_SS_TNILNSO_7ScaleInE1ELSQ_1EEEEEENS4_6LayoutINS5_IJNSA_ILi2EEESB_SB_EEENS5_IJSB_NSA_ILi0EEESW_EEEEENS5_IJNS4_10UnderscoreESZ_SZ_EEEEENS4_13SM90_TMA_LOADENS4_14ComposedLayoutINS4_7SwizzleILi1ELi4ELi3EEENS4_18smem_ptr_flag_bitsILi8EEENST_INS5_IJNSA_ILi8EEESH_EEENS5_IJSH_SB_EEEEEEEvNS4_8identityES12_S1C_vS1D_EENS_8epilogue10collective6detail29Sm90TmaWarpSpecializedAdapterINS1G_15DefaultEpilogueISJ_SK_SK_NS1F_6thread17LinearCombinationISJ_Li1EffLNS1K_9ScaleType4KindE0ELNS_15FloatRoundStyleE2ESJ_EENS1_15EpilogueDefaultEEEEEvvEEEEvNT_6ParamsE)
        /*0008*/ 	.word	0x000000a8


	//----- nvinfo : EIATTR_FRAME_SIZE
	.align		4
.L_12:
        /*000c*/ 	.byte	0x04, 0x11
        /*000e*/ 	.short	(.L_14 - .L_13)
	.align		4
.L_13:
        /*0010*/ 	.word	index@(_ZN7cutlass13device_kernelINS_4gemm6kernel13GemmUniversalIN4cute5tupleIJiiiiEEENS1_10collective13CollectiveMmaINS1_37MainloopSm90TmaGmmaWarpSpecializedFP8ILi5ENS5_IJNS4_1CILi1EEESB_SB_EEENS1_35KernelTmaWarpSpecializedCooperativeEEENS5_IJNSA_ILi256EEENSA_ILi64EEENSA_ILi32EEEEEENS_12float_e5m2_tENS5_IJlSB_lEEESJ_SK_NS4_8TiledMMAINS4_8MMA_AtomIJNS4_4SM904GMMA30MMA_64x64x32_F32E5M2E5M2_SS_TNILNSO_7ScaleInE1ELSQ_1EEEEEENS4_6LayoutINS5_IJNSA_ILi2EEESB_SB_EEENS5_IJSB_NSA_ILi0EEESW_EEEEENS5_IJNS4_10UnderscoreESZ_SZ_EEEEENS4_13SM90_TMA_LOADENS4_14ComposedLayoutINS4_7SwizzleILi1ELi4ELi3EEENS4_18smem_ptr_flag_bitsILi8EEENST_INS5_IJNSA_ILi8EEESH_EEENS5_IJSH_SB_EEEEEEEvNS4_8identityES12_S1C_vS1D_EENS_8epilogue10collective6detail29Sm90TmaWarpSpecializedAdapterINS1G_15DefaultEpilogueISJ_SK_SK_NS1F_6thread17LinearCombinationISJ_Li1EffLNS1K_9ScaleType4KindE0ELNS_15FloatRoundStyleE2ESJ_EENS1_15EpilogueDefaultEEEEEvvEEEEvNT_6ParamsE)
        /*0014*/ 	.word	0x00000000


	//----- nvinfo : EIATTR_MIN_STACK_SIZE
	.align		4
.L_14:
        /*0018*/ 	.byte	0x04, 0x12
        /*001a*/ 	.short	(.L_16 - .L_15)
	.align		4
.L_15:
        /*001c*/ 	.word	index@(_ZN7cutlass13device_kernelINS_4gemm6kernel13GemmUniversalIN4cute5tupleIJiiiiEEENS1_10collective13CollectiveMmaINS1_37MainloopSm90TmaGmmaWarpSpecializedFP8ILi5ENS5_IJNS4_1CILi1EEESB_SB_EEENS1_35KernelTmaWarpSpecializedCooperativeEEENS5_IJNSA_ILi256EEENSA_ILi64EEENSA_ILi32EEEEEENS_12float_e5m2_tENS5_IJlSB_lEEESJ_SK_NS4_8TiledMMAINS4_8MMA_AtomIJNS4_4SM904GMMA30MMA_64x64x32_F32E5M2E5M2_SS_TNILNSO_7ScaleInE1ELSQ_1EEEEEENS4_6LayoutINS5_IJNSA_ILi2EEESB_SB_EEENS5_IJSB_NSA_ILi0EEESW_EEEEENS5_IJNS4_10UnderscoreESZ_SZ_EEEEENS4_13SM90_TMA_LOADENS4_14ComposedLayoutINS4_7SwizzleILi1ELi4ELi3EEENS4_18smem_ptr_flag_bitsILi8EEENST_INS5_IJNSA_ILi8EEESH_EEENS5_IJSH_SB_EEEEEEEvNS4_8identityES12_S1C_vS1D_EENS_8epilogue10collective6detail29Sm90TmaWarpSpecializedAdapterINS1G_15DefaultEpilogueISJ_SK_SK_NS1F_6thread17LinearCombinationISJ_Li1EffLNS1K_9ScaleType4KindE0ELNS_15FloatRoundStyleE2ESJ_EENS1_15EpilogueDefaultEEEEEvvEEEEvNT_6ParamsE)
        /*0020*/ 	.word	0x00000000
.L_16:


//--------------------- .nv.compat                --------------------------
	.section	.nv.compat,"",@"SHT_CUDA_COMPAT_INFO"
	.align	4
        /*0000*/ 	.byte	0x02, 0x09, 0x01, 0x00, 0x02, 0x02, 0x04, 0x00, 0x02, 0x05, 0x05, 0x00, 0x03, 0x07, 0x01, 0x01
        /*0010*/ 	.byte	0x02, 0x03, 0x01, 0x00, 0x02, 0x06, 0x01, 0x00, 0x04, 0x0b, 0x08, 0x00, 0x00, 0x00, 0x00, 0x00
        /*0020*/ 	.byte	0x00, 0x00, 0x00, 0x00


//--------------------- .nv.info._ZN7cutlass13device_kernelINS_4gemm6kernel13GemmUniversalIN4cute5tupleIJiiiiEEENS1_10collective13CollectiveMmaINS1_37MainloopSm90TmaGmmaWarpSpecializedFP8ILi5ENS5_IJNS4_1CILi1EEESB_SB_EEENS1_35KernelTmaWarpSpecializedCooperativeEEENS5_IJNSA_ILi256EEENSA_ILi64EEENSA_ILi32EEEEEENS_12float_e5m2_tENS5_IJlSB_lEEESJ_SK_NS4_8TiledMMAINS4_8MMA_AtomIJNS4_4SM904GMMA30MMA_64x64x32_F32E5M2E5M2_SS_TNILNSO_7ScaleInE1ELSQ_1EEEEEENS4_6LayoutINS5_IJNSA_ILi2EEESB_SB_EEENS5_IJSB_NSA_ILi0EEESW_EEEEENS5_IJNS4_10UnderscoreESZ_SZ_EEEEENS4_13SM90_TMA_LOADENS4_14ComposedLayoutINS4_7SwizzleILi1ELi4ELi3EEENS4_18smem_ptr_flag_bitsILi8EEENST_INS5_IJNSA_ILi8EEESH_EEENS5_IJSH_SB_EEEEEEEvNS4_8identityES12_S1C_vS1D_EENS_8epilogue10collective6detail29Sm90TmaWarpSpecializedAdapterINS1G_15DefaultEpilogueISJ_SK_SK_NS1F_6thread17LinearCombinationISJ_Li1EffLNS1K_9ScaleType4KindE0ELNS_15FloatRoundStyleE2ESJ_EENS1_15EpilogueDefaultEEEEEvvEEEEvNT_6ParamsE --------------------------
	.section	.nv.info._ZN7cutlass13device_kernelINS_4gemm6kernel13GemmUniversalIN4cute5tupleIJiiiiEEENS1_10collective13CollectiveMmaINS1_37MainloopSm90TmaGmmaWarpSpecializedFP8ILi5ENS5_IJNS4_1CILi1EEESB_SB_EEENS1_35KernelTmaWarpSpecializedCooperativeEEENS5_IJNSA_ILi256EEENSA_ILi64EEENSA_ILi32EEEEEENS_12float_e5m2_tENS5_IJlSB_lEEESJ_SK_NS4_8TiledMMAINS4_8MMA_AtomIJNS4_4SM904GMMA30MMA_64x64x32_F32E5M2E5M2_SS_TNILNSO_7ScaleInE1ELSQ_1EEEEEENS4_6LayoutINS5_IJNSA_ILi2EEESB_SB_EEENS5_IJSB_NSA_ILi0EEESW_EEEEENS5_IJNS4_10UnderscoreESZ_SZ_EEEEENS4_13SM90_TMA_LOADENS4_14ComposedLayoutINS4_7SwizzleILi1ELi4ELi3EEENS4_18smem_ptr_flag_bitsILi8EEENST_INS5_IJNSA_ILi8EEESH_EEENS5_IJSH_SB_EEEEEEEvNS4_8identityES12_S1C_vS1D_EENS_8epilogue10collective6detail29Sm90TmaWarpSpecializedAdapterINS1G_15DefaultEpilogueISJ_SK_SK_NS1F_6thread17LinearCombinationISJ_Li1EffLNS1K_9ScaleType4KindE0ELNS_15FloatRoundStyleE2ESJ_EENS1_15EpilogueDefaultEEEEEvvEEEEvNT_6ParamsE,"",@"SHT_CUDA_INFO"
	.sectionflags	@""
	.align	4


	//----- nvinfo : EIATTR_CUDA_API_VERSION
	.align		4
        /*0000*/ 	.byte	0x04, 0x37
        /*0002*/ 	.short	(.L_18 - .L_17)
.L_17:
        /*0004*/ 	.word	0x00000082


	//----- nvinfo : EIATTR_KPARAM_INFO
	.align		4
.L_18:
        /*0008*/ 	.byte	0x04, 0x17
        /*000a*/ 	.short	(.L_20 - .L_19)
.L_19:
        /*000c*/ 	.word	0x00000000
        /*0010*/ 	.short	0x0000
        /*0012*/ 	.short	0x0070
        /*0014*/ 	.byte	0x00, 0xf0, 0x01, 0x10


	//----- nvinfo : EIATTR_SPARSE_MMA_MASK
	.align		4
.L_20:
        /*0018*/ 	.byte	0x03, 0x50
        /*001a*/ 	.short	0x0000


	//----- nvinfo : EIATTR_MAXREG_COUNT
	.align		4
        /*001c*/ 	.byte	0x03, 0x1b
        /*001e*/ 	.short	0x00a8


	//----- nvinfo : EIATTR_NUM_BARRIERS
	.align		4
        /*0020*/ 	.byte	0x02, 0x4c
        /*0022*/ 	.byte	0x01
	.zero		1


	//----- nvinfo : EIATTR_MERCURY_ISA_VERSION
	.align		4
        /*0024*/ 	.byte	0x03, 0x5f
        /*0026*/ 	.short	0x0101


	//----- nvinfo : EIATTR_INT_WARP_WIDE_INSTR_OFFSETS
	.align		4
        /*0028*/ 	.byte	0x04, 0x31
        /*002a*/ 	.short	(.L_22 - .L_21)


	//   ....[0]....
.L_21:
        /*002c*/ 	.word	0x000003f0


	//   ....[1]....
        /*0030*/ 	.word	0x00000400


	//   ....[2]....
        /*0034*/ 	.word	0x000004f0


	//----- nvinfo : EIATTR_COOP_GROUP_MASK_REGIDS
	.align		4
.L_22:
        /*0038*/ 	.byte	0x04, 0x29
        /*003a*/ 	.short	(.L_24 - .L_23)


	//   ....[0]....
.L_23:
        /*003c*/ 	.word	0xffffffff


	//   ....[1]....
        /*0040*/ 	.word	0xffffffff


	//   ....[2]....
        /*0044*/ 	.word	0xffffffff


	//   ....[3]....
        /*0048*/ 	.word	0xffffffff


	//   ....[4]....
        /*004c*/ 	.word	0xffffffff


	//----- nvinfo : EIATTR_COOP_GROUP_INSTR_OFFSETS
	.align		4
.L_24:
        /*0050*/ 	.byte	0x04, 0x28
        /*0052*/ 	.short	(.L_26 - .L_25)


	//   ....[0]....
.L_25:
        /*0054*/ 	.word	0x00000060


	//   ....[1]....
        /*0058*/ 	.word	0x00000070


	//   ....[2]....
        /*005c*/ 	.word	0x00000130


	//   ....[3]....
        /*0060*/ 	.word	0x000002e0


	//   ....[4]....
        /*0064*/ 	.word	0x00000fe0


	//----- nvinfo : EIATTR_REG_RECONFIG
	.align		4
.L_26:
        /*0068*/ 	.byte	0x01, 0x54
	.zero		2


	//----- nvinfo : EIATTR_MBARRIER_INSTR_OFFSETS
	.align		4
        /*006c*/ 	.byte	0x04, 0x39
        /*006e*/ 	.short	(.L_28 - .L_27)


	//   ....[0]....
.L_27:
        /*0070*/ 	.word	0x00000230
        /*0074*/ 	.word	0x000000ff
        /*0078*/ 	.word	0x00000000
        /*007c*/ 	.short	0x0100
        /*007e*/ 	.byte	0x08
	.zero		1


	//   ....[1]....
        /*0080*/ 	.word	0x00000240
        /*0084*/ 	.word	0x000000ff
        /*0088*/ 	.word	0x00000028
        /*008c*/ 	.short	0x0100
        /*008e*/ 	.byte	0x08
	.zero		1


	//   ....[2]....
        /*0090*/ 	.word	0x00000250
        /*0094*/ 	.word	0x000000ff
        /*0098*/ 	.word	0x00000008
        /*009c*/ 	.short	0x0100
        /*009e*/ 	.byte	0x08
	.zero		1


	//   ....[3]....
        /*00a0*/ 	.word	0x00000260
        /*00a4*/ 	.word	0x000000ff
        /*00a8*/ 	.word	0x00000030
        /*00ac*/ 	.short	0x0100
        /*00ae*/ 	.byte	0x08
	.zero		1


	//   ....[4]....
        /*00b0*/ 	.word	0x00000270
        /*00b4*/ 	.word	0x000000ff
        /*00b8*/ 	.word	0x00000010
        /*00bc*/ 	.short	0x0100
        /*00be*/ 	.byte	0x08
	.zero		1


	//   ....[5]....
        /*00c0*/ 	.word	0x00000280
        /*00c4*/ 	.word	0x000000ff
        /*00c8*/ 	.word	0x00000038
        /*00cc*/ 	.short	0x0100
        /*00ce*/ 	.byte	0x08
	.zero		1


	//   ....[6]....
        /*00d0*/ 	.word	0x00000290
        /*00d4*/ 	.word	0x000000ff
        /*00d8*/ 	.word	0x00000018
        /*00dc*/ 	.short	0x0100
        /*00de*/ 	.byte	0x08
	.zero		1


	//   ....[7]....
        /*00e0*/ 	.word	0x000002a0
        /*00e4*/ 	.word	0x000000ff
        /*00e8*/ 	.word	0x00000040
        /*00ec*/ 	.short	0x0100
        /*00ee*/ 	.byte	0x08
	.zero		1


	//   ....[8]....
        /*00f0*/ 	.word	0x000002b0
        /*00f4*/ 	.word	0x000000ff
        /*00f8*/ 	.word	0x00000020
        /*00fc*/ 	.short	0x0100
        /*00fe*/ 	.byte	0x08
	.zero		1


	//   ....[9]....
        /*0100*/ 	.word	0x000002c0
        /*0104*/ 	.word	0x000000ff
        /*0108*/ 	.word	0x00000048
        /*010c*/ 	.short	0x0100
        /*010e*/ 	.byte	0x08
	.zero		1


	//   ....[10]....
        /*0110*/ 	.word	0x00000540
        /*0114*/ 	.word	0x000000ff
        /*0118*/ 	.word	0x00000060
        /*011c*/ 	.short	0x0100
        /*011e*/ 	.byte	0x06
	.zero		1


	//   ....[11]....
        /*0120*/ 	.word	0x000005a0
        /*0124*/ 	.word	0x000000ff
        /*0128*/ 	.word	0x00000068
        /*012c*/ 	.short	0x0100
        /*012e*/ 	.byte	0x06
	.zero		1


	//   ....[12]....
        /*0130*/ 	.word	0x00001510
        /*0134*/ 	.word	0x000000ff
        /*0138*/ 	.word	0x00000000
        /*013c*/ 	.short	0x010a
        /*013e*/ 	.byte	0x07
	.zero		1


	//   ....[13]....
        /*0140*/ 	.word	0x00001570
        /*0144*/ 	.word	0x000000ff
        /*0148*/ 	.word	0x00000000
        /*014c*/ 	.short	0x010a
        /*014e*/ 	.byte	0x07
	.zero		1


	//   ....[14]....
        /*0150*/ 	.word	0x00001e80
        /*0154*/ 	.word	0x000000ff
        /*0158*/ 	.word	0x00000000
        /*015c*/ 	.short	0x010a
        /*015e*/ 	.byte	0x0c
	.zero		1


	//   ....[15]....
        /*0160*/ 	.word	0x00001ec0
        /*0164*/ 	.word	0x000000ff
        /*0168*/ 	.word	0x00000000
        /*016c*/ 	.short	0x010a
        /*016e*/ 	.byte	0x0c
	.zero		1


	//   ....[16]....
        /*0170*/ 	.word	0x000024e0
        /*0174*/ 	.word	0x000000ff
        /*0178*/ 	.word	0x00000000
        /*017c*/ 	.short	0x0101
        /*017e*/ 	.byte	0x08
	.zero		1


	//   ....[17]....
        /*0180*/ 	.word	0x00002b30
        /*0184*/ 	.word	0x000000ff
        /*0188*/ 	.word	0x00000000
        /*018c*/ 	.short	0x0101
        /*018e*/ 	.byte	0x08
	.zero		1


	//   ....[18]....
        /*0190*/ 	.word	0x00008640
        /*0194*/ 	.word	0x00000013
        /*0198*/ 	.word	0x00000028
        /*019c*/ 	.short	0x010a
        /*019e*/ 	.byte	0x3f
	.zero		1


	//   ....[19]....
        /*01a0*/ 	.word	0x000089e0
        /*01a4*/ 	.word	0x00000008
        /*01a8*/ 	.word	0x00000068
        /*01ac*/ 	.short	0x0101
        /*01ae*/ 	.byte	0x3f
	.zero		1


	//   ....[20]....
        /*01b0*/ 	.word	0x000090f0
        /*01b4*/ 	.word	0x00000006
        /*01b8*/ 	.word	0x00000000
        /*01bc*/ 	.short	0x010a
        /*01be*/ 	.byte	0x3f
	.zero		1


	//   ....[21]....
        /*01c0*/ 	.word	0x00009170
        /*01c4*/ 	.word	0x00000007
        /*01c8*/ 	.word	0x00000000
        /*01cc*/ 	.short	0x010a
        /*01ce*/ 	.byte	0x3f
	.zero		1


	//   ....[22]....
        /*01d0*/ 	.word	0x00009200
        /*01d4*/ 	.word	0x0000000a
        /*01d8*/ 	.word	0x00000000
        /*01dc*/ 	.short	0x010a
        /*01de*/ 	.byte	0x3f
	.zero		1


	//   ....[23]....
        /*01e0*/ 	.word	0x00009290
        /*01e4*/ 	.word	0x0000000b
        /*01e8*/ 	.word	0x00000000
        /*01ec*/ 	.short	0x010a
        /*01ee*/ 	.byte	0x3f
	.zero		1


	//   ....[24]....
        /*01f0*/ 	.word	0x00009320
        /*01f4*/ 	.word	0x00000003
        /*01f8*/ 	.word	0x00000000
        /*01fc*/ 	.short	0x010a
        /*01fe*/ 	.byte	0x3f
	.zero		1


	//   ....[25]....
        /*0200*/ 	.word	0x00009390
        /*0204*/ 	.word	0x0000000b
        /*0208*/ 	.word	0x00000000
        /*020c*/ 	.short	0x010a
        /*020e*/ 	.byte	0x3f
	.zero		1


	//   ....[26]....
        /*0210*/ 	.word	0x000093f0
        /*0214*/ 	.word	0x0000000c
        /*0218*/ 	.word	0x00000000
        /*021c*/ 	.short	0x010a
        /*021e*/ 	.byte	0x3f
	.zero		1


	//   ....[27]....
        /*0220*/ 	.word	0x000094c0
        /*0224*/ 	.word	0x00000013
        /*0228*/ 	.word	0x00000028
        /*022c*/ 	.short	0x010a
        /*022e*/ 	.byte	0x3f
	.zero		1


	//   ....[28]....
        /*0230*/ 	.word	0x000095a0
        /*0234*/ 	.word	0x00000006
        /*0238*/ 	.word	0x00000000
        /*023c*/ 	.short	0x010a
        /*023e*/ 	.byte	0x3f
	.zero		1


	//   ....[29]....
        /*0240*/ 	.word	0x000095f0
        /*0244*/ 	.word	0x00000007
        /*0248*/ 	.word	0x00000000
        /*024c*/ 	.short	0x010a
        /*024e*/ 	.byte	0x3f
	.zero		1


	//   ....[30]....
        /*0250*/ 	.word	0x00009640
        /*0254*/ 	.word	0x0000000a
        /*0258*/ 	.word	0x00000000
        /*025c*/ 	.short	0x010a
        /*025e*/ 	.byte	0x3f
	.zero		1


	//   ....[31]....
        /*0260*/ 	.word	0x00009690
        /*0264*/ 	.word	0x0000000b
        /*0268*/ 	.word	0x00000000
        /*026c*/ 	.short	0x010a
        /*026e*/ 	.byte	0x3f
	.zero		1


	//----- nvinfo : EIATTR_NUM_MBARRIERS
	.align		4
.L_28:
        /*0270*/ 	.byte	0x03, 0x38
        /*0272*/ 	.short	0x000c


	//----- nvinfo : EIATTR_EXIT_INSTR_OFFSETS
	.align		4
        /*0274*/ 	.byte	0x04, 0x1c
        /*0276*/ 	.short	(.L_30 - .L_29)


	//   ....[0]....
.L_29:
        /*0278*/ 	.word	0x000005f0


	//   ....[1]....
        /*027c*/ 	.word	0x00000eb0


	//   ....[2]....
        /*0280*/ 	.word	0x00007cb0


	//   ....[3]....
        /*0284*/ 	.word	0x000082e0


	//   ....[4]....
        /*0288*/ 	.word	0x00009370


	//----- nvinfo : EIATTR_MAX_THREADS
	.align		4
.L_30:
        /*028c*/ 	.byte	0x04, 0x05
        /*028e*/ 	.short	(.L_32 - .L_31)
.L_31:
        /*0290*/ 	.word	0x00000180
        /*0294*/ 	.word	0x00000001
        /*0298*/ 	.word	0x00000001


	//----- nvinfo : EIATTR_CRS_STACK_SIZE
	.align		4
.L_32:
        /*029c*/ 	.byte	0x04, 0x1e
        /*029e*/ 	.short	(.L_34 - .L_33)
.L_33:
        /*02a0*/ 	.word	0x00000000


	//----- nvinfo : EIATTR_CBANK_PARAM_SIZE
	.align		4
.L_34:
        /*02a4*/ 	.byte	0x03, 0x19
        /*02a6*/ 	.short	0x0470


	//----- nvinfo : EIATTR_PARAM_CBANK
	.align		4
        /*02a8*/ 	.byte	0x04, 0x0a
        /*02aa*/ 	.short	(.L_36 - .L_35)
	.align		4
.L_35:
        /*02ac*/ 	.word	index@(.nv.constant0._ZN7cutlass13device_kernelINS_4gemm6kernel13GemmUniversalIN4cute5tupleIJiiiiEEENS1_10collective13CollectiveMmaINS1_37MainloopSm90TmaGmmaWarpSpecializedFP8ILi5ENS5_IJNS4_1CILi1EEESB_SB_EEENS1_35KernelTmaWarpSpecializedCooperativeEEENS5_IJNSA_ILi256EEENSA_ILi64EEENSA_ILi32EEEEEENS_12float_e5m2_tENS5_IJlSB_lEEESJ_SK_NS4_8TiledMMAINS4_8MMA_AtomIJNS4_4SM904GMMA30MMA_64x64x32_F32E5M2E5M2_SS_TNILNSO_7ScaleInE1ELSQ_1EEEEEENS4_6LayoutINS5_IJNSA_ILi2EEESB_SB_EEENS5_IJSB_NSA_ILi0EEESW_EEEEENS5_IJNS4_10UnderscoreESZ_SZ_EEEEENS4_13SM90_TMA_LOADENS4_14ComposedLayoutINS4_7SwizzleILi1ELi4ELi3EEENS4_18smem_ptr_flag_bitsILi8EEENST_INS5_IJNSA_ILi8EEESH_EEENS5_IJSH_SB_EEEEEEEvNS4_8identityES12_S1C_vS1D_EENS_8epilogue10collective6detail29Sm90TmaWarpSpecializedAdapterINS1G_15DefaultEpilogueISJ_SK_SK_NS1F_6thread17LinearCombinationISJ_Li1EffLNS1K_9ScaleType4KindE0ELNS_15FloatRoundStyleE2ESJ_EENS1_15EpilogueDefaultEEEEEvvEEEEvNT_6ParamsE)
        /*02b0*/ 	.short	0x0210
        /*02b2*/ 	.short	0x0470


	//----- nvinfo : EIATTR_SW_WAR
	.align		4
.L_36:
        /*02b4*/ 	.byte	0x04, 0x36
        /*02b6*/ 	.short	(.L_38 - .L_37)
.L_37:
        /*02b8*/ 	.word	0x00000008
.L_38:


//--------------------- .nv.callgraph             --------------------------
	.section	.nv.callgraph,"",@"SHT_CUDA_CALLGRAPH"
	.align	4
	.sectionentsize	8
	.align		4
        /*0000*/ 	.word	0x00000000
	.align		4
        /*0004*/ 	.word	0xffffffff
	.align		4
        /*0008*/ 	.word	0x00000000
	.align		4
        /*000c*/ 	.word	0xfffffffe
	.align		4
        /*0010*/ 	.word	0x00000000
	.align		4
        /*0014*/ 	.word	0xfffffffd
	.align		4
        /*0018*/ 	.word	0x00000000
	.align		4
        /*001c*/ 	.word	0xfffffffc


//--------------------- .nv.constant4             --------------------------
	.section	.nv.constant4,"a",@progbits
	.align	8
	.align		8
.nv.constant4:
        /*0000*/ 	.dword	_ZN39_INTERNAL_f728176a_4_k_cu_6d051462_50124cuda3std3__45__cpo5beginE
	.align		8
        /*0008*/ 	.dword	_ZN39_INTERNAL_f728176a_4_k_cu_6d051462_50124cuda3std3__45__cpo3endE
	.align		8
        /*0010*/ 	.dword	_ZN39_INTERNAL_f728176a_4_k_cu_6d051462_50124cuda3std3__45__cpo6cbeginE
	.align		8
        /*0018*/ 	.dword	_ZN39_INTERNAL_f728176a_4_k_cu_6d051462_50124cuda3std3__45__cpo4cendE
	.align		8
        /*0020*/ 	.dword	_ZN39_INTERNAL_f728176a_4_k_cu_6d051462_50124cuda3std3__441_GLOBAL__N__f728176a_4_k_cu_6d051462_50126ignoreE
	.align		8
        /*0028*/ 	.dword	_ZN39_INTERNAL_f728176a_4_k_cu_6d051462_50124cuda3std3__419piecewise_constructE
	.align		8
        /*0030*/ 	.dword	_ZN39_INTERNAL_f728176a_4_k_cu_6d051462_50124cuda3std3__48in_placeE
	.align		8
        /*0038*/ 	.dword	_ZN39_INTERNAL_f728176a_4_k_cu_6d051462_50124cuda3std6ranges3__45__cpo4swapE
	.align		8
        /*0040*/ 	.dword	_ZN39_INTERNAL_f728176a_4_k_cu_6d051462_50124cuda3std6ranges3__45__cpo9iter_moveE
	.align		8
        /*0048*/ 	.dword	_ZN39_INTERNAL_f728176a_4_k_cu_6d051462_50124cute7productE
	.align		8
        /*0050*/ 	.dword	_ZN39_INTERNAL_f728176a_4_k_cu_6d051462_50124cute1_E


//--------------------- .text._ZN7cutlass13device_kernelINS_4gemm6kernel13GemmUniversalIN4cute5tupleIJiiiiEEENS1_10collective13CollectiveMmaINS1_37MainloopSm90TmaGmmaWarpSpecializedFP8ILi5ENS5_IJNS4_1CILi1EEESB_SB_EEENS1_35KernelTmaWarpSpecializedCooperativeEEENS5_IJNSA_ILi256EEENSA_ILi64EEENSA_ILi32EEEEEENS_12float_e5m2_tENS5_IJlSB_lEEESJ_SK_NS4_8TiledMMAINS4_8MMA_AtomIJNS4_4SM904GMMA30MMA_64x64x32_F32E5M2E5M2_SS_TNILNSO_7ScaleInE1ELSQ_1EEEEEENS4_6LayoutINS5_IJNSA_ILi2EEESB_SB_EEENS5_IJSB_NSA_ILi0EEESW_EEEEENS5_IJNS4_10UnderscoreESZ_SZ_EEEEENS4_13SM90_TMA_LOADENS4_14ComposedLayoutINS4_7SwizzleILi1ELi4ELi3EEENS4_18smem_ptr_flag_bitsILi8EEENST_INS5_IJNSA_ILi8EEESH_EEENS5_IJSH_SB_EEEEEEEvNS4_8identityES12_S1C_vS1D_EENS_8epilogue10collective6detail29Sm90TmaWarpSpecializedAdapterINS1G_15DefaultEpilogueISJ_SK_SK_NS1F_6thread17LinearCombinationISJ_Li1EffLNS1K_9ScaleType4KindE0ELNS_15FloatRoundStyleE2ESJ_EENS1_15EpilogueDefaultEEEEEvvEEEEvNT_6ParamsE --------------------------
	.section	.text._ZN7cutlass13device_kernelINS_4gemm6kernel13GemmUniversalIN4cute5tupleIJiiiiEEENS1_10collective13CollectiveMmaINS1_37MainloopSm90TmaGmmaWarpSpecializedFP8ILi5ENS5_IJNS4_1CILi1EEESB_SB_EEENS1_35KernelTmaWarpSpecializedCooperativeEEENS5_IJNSA_ILi256EEENSA_ILi64EEENSA_ILi32EEEEEENS_12float_e5m2_tENS5_IJlSB_lEEESJ_SK_NS4_8TiledMMAINS4_8MMA_AtomIJNS4_4SM904GMMA30MMA_64x64x32_F32E5M2E5M2_SS_TNILNSO_7ScaleInE1ELSQ_1EEEEEENS4_6LayoutINS5_IJNSA_ILi2EEESB_SB_EEENS5_IJSB_NSA_ILi0EEESW_EEEEENS5_IJNS4_10UnderscoreESZ_SZ_EEEEENS4_13SM90_TMA_LOADENS4_14ComposedLayoutINS4_7SwizzleILi1ELi4ELi3EEENS4_18smem_ptr_flag_bitsILi8EEENST_INS5_IJNSA_ILi8EEESH_EEENS5_IJSH_SB_EEEEEEEvNS4_8identityES12_S1C_vS1D_EENS_8epilogue10collective6detail29Sm90TmaWarpSpecializedAdapterINS1G_15DefaultEpilogueISJ_SK_SK_NS1F_6thread17LinearCombinationISJ_Li1EffLNS1K_9ScaleType4KindE0ELNS_15FloatRoundStyleE2ESJ_EENS1_15EpilogueDefaultEEEEEvvEEEEvNT_6ParamsE,"ax",@progbits
	.align	128
.text._ZN7cutlass13device_kernelINS_4gemm6kernel13GemmUniversalIN4cute5tupleIJiiiiEEENS1_10collective13CollectiveMmaINS1_37MainloopSm90TmaGmmaWarpSpecializedFP8ILi5ENS5_IJNS4_1CILi1EEESB_SB_EEENS1_35KernelTmaWarpSpecializedCooperativeEEENS5_IJNSA_ILi256EEENSA_ILi64EEENSA_ILi32EEEEEENS_12float_e5m2_tENS5_IJlSB_lEEESJ_SK_NS4_8TiledMMAINS4_8MMA_AtomIJNS4_4SM904GMMA30MMA_64x64x32_F32E5M2E5M2_SS_TNILNSO_7ScaleInE1ELSQ_1EEEEEENS4_6LayoutINS5_IJNSA_ILi2EEESB_SB_EEENS5_IJSB_NSA_ILi0EEESW_EEEEENS5_IJNS4_10UnderscoreESZ_SZ_EEEEENS4_13SM90_TMA_LOADENS4_14ComposedLayoutINS4_7SwizzleILi1ELi4ELi3EEENS4_18smem_ptr_flag_bitsILi8EEENST_INS5_IJNSA_ILi8EEESH_EEENS5_IJSH_SB_EEEEEEEvNS4_8identityES12_S1C_vS1D_EENS_8epilogue10collective6detail29Sm90TmaWarpSpecializedAdapterINS1G_15DefaultEpilogueISJ_SK_SK_NS1F_6thread17LinearCombinationISJ_Li1EffLNS1K_9ScaleType4KindE0ELNS_15FloatRoundStyleE2ESJ_EENS1_15EpilogueDefaultEEEEEvvEEEEvNT_6ParamsE:
        .type           _ZN7cutlass13device_kernelINS_4gemm6kernel13GemmUniversalIN4cute5tupleIJiiiiEEENS1_10collective13CollectiveMmaINS1_37MainloopSm90TmaGmmaWarpSpecializedFP8ILi5ENS5_IJNS4_1CILi1EEESB_SB_EEENS1_35KernelTmaWarpSpecializedCooperativeEEENS5_IJNSA_ILi256EEENSA_ILi64EEENSA_ILi32EEEEEENS_12float_e5m2_tENS5_IJlSB_lEEESJ_SK_NS4_8TiledMMAINS4_8MMA_AtomIJNS4_4SM904GMMA30MMA_64x64x32_F32E5M2E5M2_SS_TNILNSO_7ScaleInE1ELSQ_1EEEEEENS4_6LayoutINS5_IJNSA_ILi2EEESB_SB_EEENS5_IJSB_NSA_ILi0EEESW_EEEEENS5_IJNS4_10UnderscoreESZ_SZ_EEEEENS4_13SM90_TMA_LOADENS4_14ComposedLayoutINS4_7SwizzleILi1ELi4ELi3EEENS4_18smem_ptr_flag_bitsILi8EEENST_INS5_IJNSA_ILi8EEESH_EEENS5_IJSH_SB_EEEEEEEvNS4_8identityES12_S1C_vS1D_EENS_8epilogue10collective6detail29Sm90TmaWarpSpecializedAdapterINS1G_15DefaultEpilogueISJ_SK_SK_NS1F_6thread17LinearCombinationISJ_Li1EffLNS1K_9ScaleType4KindE0ELNS_15FloatRoundStyleE2ESJ_EENS1_15EpilogueDefaultEEEEEvvEEEEvNT_6ParamsE,@function
        .size           _ZN7cutlass13device_kernelINS_4gemm6kernel13GemmUniversalIN4cute5tupleIJiiiiEEENS1_10collective13CollectiveMmaINS1_37MainloopSm90TmaGmmaWarpSpecializedFP8ILi5ENS5_IJNS4_1CILi1EEESB_SB_EEENS1_35KernelTmaWarpSpecializedCooperativeEEENS5_IJNSA_ILi256EEENSA_ILi64EEENSA_ILi32EEEEEENS_12float_e5m2_tENS5_IJlSB_lEEESJ_SK_NS4_8TiledMMAINS4_8MMA_AtomIJNS4_4SM904GMMA30MMA_64x64x32_F32E5M2E5M2_SS_TNILNSO_7ScaleInE1ELSQ_1EEEEEENS4_6LayoutINS5_IJNSA_ILi2EEESB_SB_EEENS5_IJSB_NSA_ILi0EEESW_EEEEENS5_IJNS4_10UnderscoreESZ_SZ_EEEEENS4_13SM90_TMA_LOADENS4_14ComposedLayoutINS4_7SwizzleILi1ELi4ELi3EEENS4_18smem_ptr_flag_bitsILi8EEENST_INS5_IJNSA_ILi8EEESH_EEENS5_IJSH_SB_EEEEEEEvNS4_8identityES12_S1C_vS1D_EENS_8epilogue10collective6detail29Sm90TmaWarpSpecializedAdapterINS1G_15DefaultEpilogueISJ_SK_SK_NS1F_6thread17LinearCombinationISJ_Li1EffLNS1K_9ScaleType4KindE0ELNS_15FloatRoundStyleE2ESJ_EENS1_15EpilogueDefaultEEEEEvvEEEEvNT_6ParamsE,(.L_x_203 - _ZN7cutlass13device_kernelINS_4gemm6kernel13GemmUniversalIN4cute5tupleIJiiiiEEENS1_10collective13CollectiveMmaINS1_37MainloopSm90TmaGmmaWarpSpecializedFP8ILi5ENS5_IJNS4_1CILi1EEESB_SB_EEENS1_35KernelTmaWarpSpecializedCooperativeEEENS5_IJNSA_ILi256EEENSA_ILi64EEENSA_ILi32EEEEEENS_12float_e5m2_tENS5_IJlSB_lEEESJ_SK_NS4_8TiledMMAINS4_8MMA_AtomIJNS4_4SM904GMMA30MMA_64x64x32_F32E5M2E5M2_SS_TNILNSO_7ScaleInE1ELSQ_1EEEEEENS4_6LayoutINS5_IJNSA_ILi2EEESB_SB_EEENS5_IJSB_NSA_ILi0EEESW_EEEEENS5_IJNS4_10UnderscoreESZ_SZ_EEEEENS4_13SM90_TMA_LOADENS4_14ComposedLayoutINS4_7SwizzleILi1ELi4ELi3EEENS4_18smem_ptr_flag_bitsILi8EEENST_INS5_IJNSA_ILi8EEESH_EEENS5_IJSH_SB_EEEEEEEvNS4_8identityES12_S1C_vS1D_EENS_8epilogue10collective6detail29Sm90TmaWarpSpecializedAdapterINS1G_15DefaultEpilogueISJ_SK_SK_NS1F_6thread17LinearCombinationISJ_Li1EffLNS1K_9ScaleType4KindE0ELNS_15FloatRoundStyleE2ESJ_EENS1_15EpilogueDefaultEEEEEvvEEEEvNT_6ParamsE)
        .other          _ZN7cutlass13device_kernelINS_4gemm6kernel13GemmUniversalIN4cute5tupleIJiiiiEEENS1_10collective13CollectiveMmaINS1_37MainloopSm90TmaGmmaWarpSpecializedFP8ILi5ENS5_IJNS4_1CILi1EEESB_SB_EEENS1_35KernelTmaWarpSpecializedCooperativeEEENS5_IJNSA_ILi256EEENSA_ILi64EEENSA_ILi32EEEEEENS_12float_e5m2_tENS5_IJlSB_lEEESJ_SK_NS4_8TiledMMAINS4_8MMA_AtomIJNS4_4SM904GMMA30MMA_64x64x32_F32E5M2E5M2_SS_TNILNSO_7ScaleInE1ELSQ_1EEEEEENS4_6LayoutINS5_IJNSA_ILi2EEESB_SB_EEENS5_IJSB_NSA_ILi0EEESW_EEEEENS5_IJNS4_10UnderscoreESZ_SZ_EEEEENS4_13SM90_TMA_LOADENS4_14ComposedLayoutINS4_7SwizzleILi1ELi4ELi3EEENS4_18smem_ptr_flag_bitsILi8EEENST_INS5_IJNSA_ILi8EEESH_EEENS5_IJSH_SB_EEEEEEEvNS4_8identityES12_S1C_vS1D_EENS_8epilogue10collective6detail29Sm90TmaWarpSpecializedAdapterINS1G_15DefaultEpilogueISJ_SK_SK_NS1F_6thread17LinearCombinationISJ_Li1EffLNS1K_9ScaleType4KindE0ELNS_15FloatRoundStyleE2ESJ_EENS1_15EpilogueDefaultEEEEEvvEEEEvNT_6ParamsE,@"STO_CUDA_ENTRY STV_DEFAULT"
_ZN7cutlass13device_kernelINS_4gemm6kernel13GemmUniversalIN4cute5tupleIJiiiiEEENS1_10collective13CollectiveMmaINS1_37MainloopSm90TmaGmmaWarpSpecializedFP8ILi5ENS5_IJNS4_1CILi1EEESB_SB_EEENS1_35KernelTmaWarpSpecializedCooperativeEEENS5_IJNSA_ILi256EEENSA_ILi64EEENSA_ILi32EEEEEENS_12float_e5m2_tENS5_IJlSB_lEEESJ_SK_NS4_8TiledMMAINS4_8MMA_AtomIJNS4_4SM904GMMA30MMA_64x64x32_F32E5M2E5M2_SS_TNILNSO_7ScaleInE1ELSQ_1EEEEEENS4_6LayoutINS5_IJNSA_ILi2EEESB_SB_EEENS5_IJSB_NSA_ILi0EEESW_EEEEENS5_IJNS4_10UnderscoreESZ_SZ_EEEEENS4_13SM90_TMA_LOADENS4_14ComposedLayoutINS4_7SwizzleILi1ELi4ELi3EEENS4_18smem_ptr_flag_bitsILi8EEENST_INS5_IJNSA_ILi8EEESH_EEENS5_IJSH_SB_EEEEEEEvNS4_8identityES12_S1C_vS1D_EENS_8epilogue10collective6detail29Sm90TmaWarpSpecializedAdapterINS1G_15DefaultEpilogueISJ_SK_SK_NS1F_6thread17LinearCombinationISJ_Li1EffLNS1K_9ScaleType4KindE0ELNS_15FloatRoundStyleE2ESJ_EENS1_15EpilogueDefaultEEEEEvvEEEEvNT_6ParamsE:
[----:B------:R-:W-:Y:S01]  /*0000*/  LDC R1, c[0x0][0x28] ;  /* 0x00000a00ff017b82 */ /* 0x000fe20000000800 */
[----:B------:R-:W0:Y:S01]  /*0010*/  S2R R0, SR_TID.X ;  /* 0x0000000000007919 */ /* 0x000e220000002100 */
[----:B------:R-:W-:Y:S01]  /*0020*/  ELECT P0, URZ, PT ;  /* 0x00000000003f782f */ /* 0x000fe20003800000 */
[----:B------:R-:W-:Y:S01]  /*0030*/  BSSY B0, `(.L_x_0) ;  /* 0x000000f000007945 */ /* 0x000fe20003800000 */
[--C-:B0-----:R-:W-:Y:S02]  /*0040*/  SHF.R.U32.HI R2, RZ, 0x5, R0.reuse ;  /* 0x00000005ff027819 */ /* 0x101fe40000011600 */
[----:B------:R-:W-:-:S03]  /*0050*/  SHF.R.U32.HI R3, RZ, 0x7, R0 ;  /* 0x00000007ff037819 */ /* 0x000fc60000011600 */
[----:B------:R-:W0:Y:S04]  /*0060*/  SHFL.IDX PT, R5, R2, RZ, 0x1f ;  /* 0x00001fff02057589 */ /* 0x000e2800000e0000 */
[----:B------:R1:W2:Y:S01]  /*0070*/  SHFL.IDX PT, R6, R3, RZ, 0x1f ;  /* 0x00001fff03067589 */ /* 0x0002a200000e0000 */
[----:B0-----:R-:W-:-:S13]  /*0080*/  ISETP.NE.OR P0, PT, R5, RZ, !P0 ;  /* 0x000000ff0500720c */ /* 0x001fda0004705670 */
[----:B-12---:R-:W-:Y:S05]  /*0090*/  @P0 BRA `(.L_x_1) ;  /* 0x0000000000200947 */ /* 0x006fea0003800000 */
[----:B------:R-:W-:Y:S02]  /*00a0*/  ULDC.64 UR4, c[0x0][0x198] ;  /* 0x0000660000047ab9 */ /* 0x000fe40000000a00 */
[----:B------:R-:W-:Y:S02]  /*00b0*/  UIADD3 UR6, UP0, UR4, 0xf0, URZ ;  /* 0x000000f004067890 */ /* 0x000fe4000ff1e03f */
[----:B------:R-:W-:Y:S02]  /*00c0*/  UIADD3 UR4, UP1, UR4, 0x1f0, URZ ;  /* 0x000001f004047890 */ /* 0x000fe4000ff3e03f */
[----:B------:R-:W-:Y:S02]  /*00d0*/  UIADD3.X UR7, URZ, UR5, URZ, UP0, !UPT ;  /* 0x000000053f077290 */ /* 0x000fe400087fe43f */
[----:B------:R-:W-:-:S07]  /*00e0*/  UIADD3.X UR5, URZ, UR5, URZ, UP1, !UPT ;  /* 0x000000053f057290 */ /* 0x000fce0008ffe43f */
[----:B------:R0:W-:Y:S02]  /*00f0*/  UTMACCTL.PF [UR6] ;  /* 0x00000000060079b9 */ /* 0x0001e40008040000 */
[----:B------:R0:W-:Y:S02]  /*0100*/  UTMACCTL.PF [UR4] ;  /* 0x00000000040079b9 */ /* 0x0001e40008040000 */
[----:B0-----:R-:W-:Y:S01]  /*0110*/  NOP ;  /* 0x0000000000007918 */ /* 0x001fe20000000000 */
.L_x_1:
[----:B------:R-:W-:Y:S05]  /*0120*/  BSYNC B0 ;  /* 0x0000000000007941 */ /* 0x000fea0003800000 */
.L_x_0:
[----:B------:R-:W0:Y:S02]  /*0130*/  SHFL.IDX PT, R3, R2, RZ, 0x1f ;  /* 0x00001fff02037589 */ /* 0x000e2400000e0000 */
[----:B0-----:R-:W-:-:S13]  /*0140*/  ISETP.NE.AND P0, PT, R3, RZ, PT ;  /* 0x000000ff0300720c */ /* 0x001fda0003f05270 */
[----:B------:R-:W-:Y:S05]  /*0150*/  @P0 BRA `(.L_x_2) ;  /* 0x0000000000600947 */ /* 0x000fea0003800000 */
[----:B------:R-:W0:Y:S01]  /*0160*/  S2UR UR8, SR_CgaCtaId ;  /* 0x00000000000879c3 */ /* 0x000e220000008800 */
[----:B------:R-:W-:Y:S01]  /*0170*/  UMOV UR4, 0x400 ;  /* 0x0000040000047882 */ /* 0x000fe20000000000 */
[----:B------:R-:W-:Y:S01]  /*0180*/  UMOV UR5, 0x1 ;  /* 0x0000000100057882 */ /* 0x000fe20000000000 */
[----:B------:R-:W-:Y:S01]  /*0190*/  UMOV UR6, 0x100 ;  /* 0x0000010000067882 */ /* 0x000fe20000000000 */
[----:B------:R-:W-:Y:S01]  /*01a0*/  ELECT P0, URZ, PT ;  /* 0x00000000003f782f */ /* 0x000fe20003800000 */
[----:B------:R-:W-:-:S04]  /*01b0*/  UIADD3 UR6, -UR6, 0x100000, URZ ;  /* 0x0010000006067890 */ /* 0x000fc8000fffe13f */
[----:B------:R-:W-:Y:S02]  /*01c0*/  USHF.L.U32 UR7, UR6, 0xb, URZ ;  /* 0x0000000b06077899 */ /* 0x000fe4000800063f */
[----:B------:R-:W-:Y:S02]  /*01d0*/  USHF.L.U32 UR6, UR6, 0x1, URZ ;  /* 0x0000000106067899 */ /* 0x000fe4000800063f */
[----:B0-----:R-:W-:Y:S02]  /*01e0*/  ULEA UR8, UR8, UR4, 0x18 ;  /* 0x0000000408087291 */ /* 0x001fe4000f8ec03f */
[----:B------:R-:W-:-:S04]  /*01f0*/  UIADD3 UR4, -UR5, 0x100000, URZ ;  /* 0x0010000005047890 */ /* 0x000fc8000fffe13f */
[----:B------:R-:W-:Y:S02]  /*0200*/  USHF.L.U32 UR5, UR4, 0xb, URZ ;  /* 0x0000000b04057899 */ /* 0x000fe4000800063f */
[----:B------:R-:W-:Y:S01]  /*0210*/  USHF.L.U32 UR4, UR4, 0x1, URZ ;  /* 0x0000000104047899 */ /* 0x000fe2000800063f */
[----:B------:R-:W0:Y:S11]  /*0220*/  FENCE.VIEW.ASYNC.S ;  /* 0x00000000000073c6 */ /* 0x000e360000000000 */
[----:B0-----:R0:W1:Y:S01]  /*0230*/  SYNCS.EXCH.64 URZ, [UR8], UR4 ;  /* 0x00000004083f75b2 */ /* 0x0010620008000100 */
[----:B------:R0:W2:Y:S01]  /*0240*/  SYNCS.EXCH.64 URZ, [UR8+0x28], UR6 ;  /* 0x00002806083f75b2 */ /* 0x0000a20008000100 */
[----:B------:R0:W3:Y:S01]  /*0250*/  SYNCS.EXCH.64 URZ, [UR8+0x8], UR4 ;  /* 0x00000804083f75b2 */ /* 0x0000e20008000100 */
[----:B------:R0:W4:Y:S01]  /*0260*/  SYNCS.EXCH.64 URZ, [UR8+0x30], UR6 ;  /* 0x00003006083f75b2 */ /* 0x0001220008000100 */
[----:B------:R0:W0:Y:S01]  /*0270*/  SYNCS.EXCH.64 URZ, [UR8+0x10], UR4 ;  /* 0x00001004083f75b2 */ /* 0x0000220008000100 */
[----:B------:R0:W0:Y:S01]  /*0280*/  SYNCS.EXCH.64 URZ, [UR8+0x38], UR6 ;  /* 0x00003806083f75b2 */ /* 0x0000220008000100 */
[----:B------:R0:W0:Y:S01]  /*0290*/  SYNCS.EXCH.64 URZ, [UR8+0x18], UR4 ;  /* 0x00001804083f75b2 */ /* 0x0000220008000100 */
[----:B------:R0:W0:Y:S01]  /*02a0*/  SYNCS.EXCH.64 URZ, [UR8+0x40], UR6 ;  /* 0x00004006083f75b2 */ /* 0x0000220008000100 */
[----:B------:R0:W0:Y:S01]  /*02b0*/  SYNCS.EXCH.64 URZ, [UR8+0x20], UR4 ;  /* 0x00002004083f75b2 */ /* 0x0000220008000100 */
[----:B------:R0:W0:Y:S01]  /*02c0*/  SYNCS.EXCH.64 URZ, [UR8+0x48], UR6 ;  /* 0x00004806083f75b2 */ /* 0x0000220008000100 */
[----:B------:R-:W-:Y:S01]  /*02d0*/  NOP ;  /* 0x0000000000007918 */ /* 0x000fe20000000000 */
.L_x_2:
[----:B------:R-:W5:Y:S01]  /*02e0*/  SHFL.IDX PT, R2, R2, RZ, 0x1f ;  /* 0x00001fff02027589 */ /* 0x000f6200000e0000 */
[----:B------:R-:W1:Y:S01]  /*02f0*/  LDC R3, c[0x0][0x65c] ;  /* 0x00019700ff037b82 */ /* 0x000e620000000800 */
[----:B------:R-:W-:Y:S02]  /*0300*/  ELECT P0, URZ, PT ;  /* 0x00000000003f782f */ /* 0x000fe40003800000 */
[----:B------:R-:W-:Y:S01]  /*0310*/  SHF.R.S32.HI R4, RZ, 0x1f, R5 ;  /* 0x0000001fff047819 */ /* 0x000fe20000011405 */
[----:B------:R-:W2:Y:S01]  /*0320*/  S2R R10, SR_CTAID.Y ;  /* 0x00000000000a7919 */ /* 0x000ea20000002600 */
[----:B0-----:R-:W-:Y:S01]  /*0330*/  UMOV UR4, 0x20 ;  /* 0x0000002000047882 */ /* 0x001fe20000000000 */
[C---:B------:R-:W-:Y:S01]  /*0340*/  ISETP.NE.AND P2, PT, R6.reuse, RZ, PT ;  /* 0x000000ff0600720c */ /* 0x040fe20003f45270 */
[----:B------:R-:W-:Y:S01]  /*0350*/  VIADD R11, R6, 0xffffffff ;  /* 0xffffffff060b7836 */ /* 0x000fe20000000000 */
[----:B------:R-:W0:Y:S01]  /*0360*/  S2R R8, SR_CTAID.X ;  /* 0x0000000000087919 */ /* 0x000e220000002500 */
[----:B------:R-:W-:Y:S01]  /*0370*/  LEA.HI R4, R4, R5, RZ, 0x2 ;  /* 0x0000000504047211 */ /* 0x000fe200078f10ff */
[----:B------:R-:W-:Y:S01]  /*0380*/  NOP ;  /* 0x0000000000007918 */ /* 0x000fe20000000000 */
[----:B------:R-:W-:Y:S01]  /*0390*/  NOP ;  /* 0x0000000000007918 */ /* 0x000fe20000000000 */
[----:B------:R-:W-:-:S02]  /*03a0*/  ISETP.GE.U32.AND P1, PT, R11, 0x2, PT ;  /* 0x000000020b00780c */ /* 0x000fc40003f26070 */
[----:B------:R-:W-:-:S05]  /*03b0*/  LOP3.LUT R4, R4, 0xfffffffc, RZ, 0xc0, !PT ;  /* 0xfffffffc04047812 */ /* 0x000fca00078ec0ff */
[----:B------:R-:W-:Y:S01]  /*03c0*/  IMAD.IADD R5, R5, 0x1, -R4 ;  /* 0x0000000105057824 */ /* 0x000fe200078e0a04 */
[----:B-----5:R-:W-:Y:S02]  /*03d0*/  ISETP.NE.OR P0, PT, R2, RZ, !P0 ;  /* 0x000000ff0200720c */ /* 0x020fe40004705670 */
[----:B-1----:R-:W-:-:S11]  /*03e0*/  ISETP.NE.AND P3, PT, R3, 0x1, PT ;  /* 0x000000010300780c */ /* 0x002fd60003f65270 */
[----:B------:R-:W-:Y:S01]  /*03f0*/  VOTEU.ALL UP0, P0 ;  /* 0x00000000003f7886 */ /* 0x000fe20000000000 */
[----:B------:R-:W-:Y:S01]  /*0400*/  VOTEU.ALL UP1, P0 ;  /* 0x00000000003f7886 */ /* 0x000fe20000020000 */
[----:B------:R-:W0:Y:S01]  /*0410*/  @P3 LDC R9, c[0x0][0x10] ;  /* 0x00000400ff093b82 */ /* 0x000e220000000800 */
[----:B--2---:R-:W-:Y:S02]  /*0420*/  @P3 IMAD.MOV.U32 R2, RZ, RZ, R10 ;  /* 0x000000ffff023224 */ /* 0x004fe400078e000a */
[----:B------:R-:W-:Y:S01]  /*0430*/  @!UP0 UMOV UR6, 0x400 ;  /* 0x0000040000068882 */ /* 0x000fe20000000000 */
[----:B------:R-:W-:-:S04]  /*0440*/  @!UP0 UIADD3 UR4, -UR4, 0x100000, URZ ;  /* 0x0010000004048890 */ /* 0x000fc8000fffe13f */
[----:B------:R-:W-:Y:S02]  /*0450*/  @!UP0 USHF.L.U32 UR5, UR4, 0xb, URZ ;  /* 0x0000000b04058899 */ /* 0x000fe4000800063f */
[----:B------:R-:W-:Y:S01]  /*0460*/  @!UP0 USHF.L.U32 UR4, UR4, 0x1, URZ ;  /* 0x0000000104048899 */ /* 0x000fe2000800063f */
[----:B------:R-:W-:Y:S02]  /*0470*/  @P3 IMAD.MOV.U32 R3, RZ, RZ, RZ ;  /* 0x000000ffff033224 */ /* 0x000fe400078e00ff */
[----:B------:R-:W-:Y:S01]  /*0480*/  @P3 IMAD.MOV.U32 R13, RZ, RZ, RZ ;  /* 0x000000ffff0d3224 */ /* 0x000fe200078e00ff */
[----:B------:R-:W1:Y:S08]  /*0490*/  @!UP0 S2UR UR7, SR_CgaCtaId ;  /* 0x00000000000789c3 */ /* 0x000e700000008800 */
[----:B------:R-:W2:Y:S01]  /*04a0*/  @!P3 LDC R7, c[0x0][0xc] ;  /* 0x00000300ff07bb82 */ /* 0x000ea20000000800 */
[----:B0-----:R-:W-:-:S04]  /*04b0*/  @P3 IMAD.WIDE.U32 R2, R8, R9, R2 ;  /* 0x0000000908023225 */ /* 0x001fc800078e0002 */
[----:B------:R-:W-:Y:S02]  /*04c0*/  IMAD.MOV.U32 R9, RZ, RZ, RZ ;  /* 0x000000ffff097224 */ /* 0x000fe400078e00ff */
[----:B------:R-:W-:Y:S01]  /*04d0*/  @P3 IMAD.IADD R3, R3, 0x1, R13 ;  /* 0x0000000103033824 */ /* 0x000fe200078e020d */
[----:B-1----:R-:W-:Y:S01]  /*04e0*/  @!UP0 ULEA UR6, UR7, UR6, 0x18 ;  /* 0x0000000607068291 */ /* 0x002fe2000f8ec03f */
[----:B------:R-:W-:Y:S01]  /*04f0*/  VOTEU.ALL UP0, P0 ;  /* 0x00000000003f7886 */ /* 0x000fe20000000000 */
[----:B------:R-:W-:-:S04]  /*0500*/  ISETP.NE.AND P0, PT, R5, 0x3, PT ;  /* 0x000000030500780c */ /* 0x000fc80003f05270 */
[----:B------:R-:W-:-:S04]  /*0510*/  ISETP.EQ.OR P0, PT, R5, RZ, !P0 ;  /* 0x000000ff0500720c */ /* 0x000fc80004702670 */
[----:B------:R-:W-:Y:S01]  /*0520*/  ISETP.EQ.AND P0, PT, R6, RZ, P0 ;  /* 0x000000ff0600720c */ /* 0x000fe20000702270 */
[----:B------:R-:W0:Y:S02]  /*0530*/  FENCE.VIEW.ASYNC.S ;  /* 0x00000000000073c6 */ /* 0x000e240000000000 */
[----:B0-----:R0:W3:Y:S01]  /*0540*/  @!UP0 SYNCS.EXCH.64 URZ, [UR6+0x60], UR4 ;  /* 0x00006004063f85b2 */ /* 0x0010e20008000100 */
[----:B--2---:R-:W-:Y:S01]  /*0550*/  @!P3 IMAD.WIDE.U32 R6, R7, R10, R8 ;  /* 0x0000000a0706b225 */ /* 0x004fe200078e0008 */
[----:B------:R-:W-:-:S03]  /*0560*/  SEL R4, RZ, 0x1, !P0 ;  /* 0x00000001ff047807 */ /* 0x000fc60004000000 */
[----:B------:R-:W-:Y:S02]  /*0570*/  @!P3 IMAD.MOV.U32 R2, RZ, RZ, R6 ;  /* 0x000000ffff02b224 */ /* 0x000fe400078e0006 */
[----:B------:R-:W-:Y:S01]  /*0580*/  @!P3 IMAD.MOV.U32 R3, RZ, RZ, R7 ;  /* 0x000000ffff03b224 */ /* 0x000fe200078e0007 */
[----:B------:R-:W-:Y:S01]  /*0590*/  SEL R4, R4, 0x2, P1 ;  /* 0x0000000204047807 */ /* 0x000fe20000800000 */
[----:B------:R0:W3:Y:S01]  /*05a0*/  @!UP1 SYNCS.EXCH.64 URZ, [UR6+0x68], UR4 ;  /* 0x00006804063f95b2 */ /* 0x0000e20008000100 */
[----:B------:R-:W-:Y:S01]  /*05b0*/  NOP ;  /* 0x0000000000007918 */ /* 0x000fe20000000000 */
[----:B---34-:R-:W-:Y:S06]  /*05c0*/  BAR.SYNC.DEFER_BLOCKING 0x0 ;  /* 0x0000000000007b1d */ /* 0x018fec0000010000 */
[----:B------:R-:W-:Y:S05]  /*05d0*/  @!P2 BRA `(.L_x_3) ;  /* 0x0000007400b8a947 */ /* 0x000fea0003800000 */
[----:B------:R-:W-:-:S13]  /*05e0*/  ISETP.GT.U32.AND P0, PT, R11, 0x1, PT ;  /* 0x000000010b00780c */ /* 0x000fda0003f04070 */
[----:B0-----:R-:W-:Y:S05]  /*05f0*/  @P0 EXIT ;  /* 0x000000000000094d */ /* 0x001fea0003800000 */
[----:B------:R-:W-:Y:S01]  /*0600*/  ULDC.64 UR4, c[0x0][0x650] ;  /* 0x0001940000047ab9 */ /* 0x000fe20000000a00 */
[----:B------:R-:W-:Y:S01]  /*0610*/  PRMT R12, RZ, 0x7610, R12 ;  /* 0x00007610ff0c7816 */ /* 0x000fe2000000000c */
[----:B------:R-:W-:Y:S01]  /*0620*/  IMAD.MOV.U32 R6, RZ, RZ, -0x1 ;  /* 0xffffffffff067424 */ /* 0x000fe200078e00ff */
[----:B------:R-:W-:Y:S01]  /*0630*/  ISETP.GE.U32.AND P0, PT, R2, UR4, PT ;  /* 0x0000000402007c0c */ /* 0x000fe2000bf06070 */
[----:B------:R-:W-:Y:S02]  /*0640*/  IMAD.MOV.U32 R7, RZ, RZ, -0x1 ;  /* 0xffffffffff077424 */ /* 0x000fe400078e00ff */
[----:B------:R-:W-:Y:S01]  /*0650*/  IMAD.MOV.U32 R5, RZ, RZ, -0x1 ;  /* 0xffffffffff057424 */ /* 0x000fe200078e00ff */
[----:B------:R-:W-:-:S13]  /*0660*/  ISETP.GE.U32.AND.EX P0, PT, R3, UR5, PT, P0 ;  /* 0x0000000503007c0c */ /* 0x000fda000bf06100 */
[----:B------:R-:W-:Y:S05]  /*0670*/  @P0 BRA `(.L_x_4) ;  /* 0x00000004005c0947 */ /* 0x000fea0003800000 */
[----:B------:R-:W0:Y:S01]  /*0680*/  LDC.64 R16, c[0x0][0x628] ;  /* 0x00018a00ff107b82 */ /* 0x000e220000000a00 */
[----:B------:R-:W-:Y:S02]  /*0690*/  IMAD.MOV.U32 R6, RZ, RZ, R2 ;  /* 0x000000ffff067224 */ /* 0x000fe400078e0002 */
[----:B------:R-:W-:-:S05]  /*06a0*/  IMAD.MOV.U32 R7, RZ, RZ, R3 ;  /* 0x000000ffff077224 */ /* 0x000fca00078e0003 */
[----:B------:R-:W1:Y:S08]  /*06b0*/  LDC R18, c[0x0][0x630] ;  /* 0x00018c00ff127b82 */ /* 0x000e700000000800 */
[----:B------:R-:W2:Y:S01]  /*06c0*/  LDC.64 R20, c[0x0][0x620] ;  /* 0x00018800ff147b82 */ /* 0x000ea20000000a00 */
[----:B0-----:R-:W-:-:S04]  /*06d0*/  ISETP.NE.U32.AND P0, PT, R16, RZ, PT ;  /* 0x000000ff1000720c */ /* 0x001fc80003f05070 */
[----:B------:R-:W-:-:S13]  /*06e0*/  ISETP.NE.AND.EX P0, PT, R17, RZ, PT, P0 ;  /* 0x000000ff1100720c */ /* 0x000fda0003f05300 */
[----:B-12---:R-:W-:Y:S05]  /*06f0*/  @!P0 BRA `(.L_x_5) ;  /* 0x0000000000288947 */ /* 0x006fea0003800000 */
[----:B------:R-:W0:Y:S02]  /*0700*/  LDC R5, c[0x0][0x634] ;  /* 0x00018d00ff057b82 */ /* 0x000e240000000800 */
[----:B0-----:R-:W-:-:S05]  /*0710*/  IADD3 R5, P0, R2, R5, RZ ;  /* 0x0000000502057210 */ /* 0x001fca0007f1e0ff */
[----:B------:R-:W-:-:S04]  /*0720*/  IMAD.X R11, RZ, RZ, R3, P0 ;  /* 0x000000ffff0b7224 */ /* 0x000fc800000e0603 */
[----:B------:R-:W-:-:S04]  /*0730*/  IMAD.WIDE.U32 R6, R11, R16, RZ ;  /* 0x000000100b067225 */ /* 0x000fc800078e00ff */
[----:B------:R-:W-:-:S04]  /*0740*/  IMAD.WIDE.U32 R12, P0, R5, R17, R6 ;  /* 0x00000011050c7225 */ /* 0x000fc80007800006 */
[----:B------:R-:W-:-:S04]  /*0750*/  IMAD.WIDE.U32 R6, R5, R16, RZ ;  /* 0x0000001005067225 */ /* 0x000fc800078e00ff */
[----:B------:R-:W-:Y:S01]  /*0760*/  IMAD.X R15, RZ, RZ, RZ, P0 ;  /* 0x000000ffff0f7224 */ /* 0x000fe200000e06ff */
[----:B------:R-:W-:Y:S01]  /*0770*/  IADD3 RZ, P0, R7, R12, RZ ;  /* 0x0000000c07ff7210 */ /* 0x000fe20007f1e0ff */
[----:B------:R-:W-:-:S04]  /*0780*/  IMAD.MOV.U32 R14, RZ, RZ, R13 ;  /* 0x000000ffff0e7224 */ /* 0x000fc800078e000d */
[----:B------:R-:W-:-:S08]  /*0790*/  IMAD.WIDE.U32.X R6, R11, R17, R14, P0 ;  /* 0x000000110b067225 */ /* 0x000fd000000e040e */
.L_x_5:
[--C-:B------:R-:W-:Y:S01]  /*07a0*/  SHF.R.U64 R26, R6, R18, R7.reuse ;  /* 0x00000012061a7219 */ /* 0x100fe20000001207 */
[----:B------:R-:W0:Y:S01]  /*07b0*/  LDC.64 R22, c[0x0][0x640] ;  /* 0x00019000ff167b82 */ /* 0x000e220000000a00 */
[----:B------:R-:W-:Y:S01]  /*07c0*/  I2FP.F32.U32 R5, R8 ;  /* 0x0000000800057245 */ /* 0x000fe20000201000 */
[----:B------:R-:W-:Y:S01]  /*07d0*/  ULDC UR4, c[0x0][0x150] ;  /* 0x0000540000047ab9 */ /* 0x000fe20000000800 */
[----:B------:R-:W-:Y:S02]  /*07e0*/  SHF.R.U32.HI R6, RZ, R18, R7 ;  /* 0x00000012ff067219 */ /* 0x000fe40000011607 */
[----:B------:R-:W-:Y:S01]  /*07f0*/  IADD3 R11, P0, RZ, -R26, RZ ;  /* 0x8000001aff0b7210 */ /* 0x000fe20007f1e0ff */
[----:B------:R-:W-:Y:S01]  /*0800*/  FMUL R5, R5, UR4 ;  /* 0x0000000405057c20 */ /* 0x000fe20008400000 */
[----:B------:R-:W-:Y:S01]  /*0810*/  ULDC UR4, c[0x0][0x154] ;  /* 0x0000550000047ab9 */ /* 0x000fe20000000800 */
[----:B------:R-:W1:Y:S02]  /*0820*/  LDC R14, c[0x0][0x618] ;  /* 0x00018600ff0e7b82 */ /* 0x000e640000000800 */
[----:B------:R-:W-:-:S02]  /*0830*/  IMAD.X R13, RZ, RZ, ~R6, P0 ;  /* 0x000000ffff0d7224 */ /* 0x000fc400000e0e06 */
[----:B------:R-:W2:Y:S01]  /*0840*/  F2I.U32.TRUNC.NTZ R5, R5 ;  /* 0x0000000500057305 */ /* 0x000ea2000020f000 */
[----:B------:R-:W-:-:S03]  /*0850*/  IMAD.WIDE.U32 R6, R11, R20, R2 ;  /* 0x000000140b067225 */ /* 0x000fc600078e0002 */
[----:B------:R-:W3:Y:S01]  /*0860*/  LDC R9, c[0x0][0x144] ;  /* 0x00005100ff097b82 */ /* 0x000ee20000000800 */
[----:B------:R-:W-:-:S04]  /*0870*/  IMAD R12, R13, R20, RZ ;  /* 0x000000140d0c7224 */ /* 0x000fc800078e02ff */
[----:B------:R-:W-:Y:S02]  /*0880*/  IMAD R11, R11, R21, R12 ;  /* 0x000000150b0b7224 */ /* 0x000fe400078e020c */
[----:B------:R-:W-:Y:S01]  /*0890*/  IMAD.MOV.U32 R12, RZ, RZ, 0x1 ;  /* 0x00000001ff0c7424 */ /* 0x000fe200078e00ff */
[----:B------:R-:W4:Y:S01]  /*08a0*/  LDC R18, c[0x0][0x608] ;  /* 0x00018200ff127b82 */ /* 0x000f220000000800 */
[----:B------:R-:W-:Y:S01]  /*08b0*/  IMAD.IADD R11, R7, 0x1, R11 ;  /* 0x00000001070b7824 */ /* 0x000fe200078e020b */
[----:B0-----:R-:W-:Y:S01]  /*08c0*/  ISETP.NE.U32.AND P0, PT, R22, RZ, PT ;  /* 0x000000ff1600720c */ /* 0x001fe20003f05070 */
[----:B--2---:R-:W-:-:S03]  /*08d0*/  IMAD.MOV R7, RZ, RZ, -R5 ;  /* 0x000000ffff077224 */ /* 0x004fc600078e0a05 */
[----:B------:R-:W-:Y:S02]  /*08e0*/  ISETP.NE.AND.EX P0, PT, R23, RZ, PT, P0 ;  /* 0x000000ff1700720c */ /* 0x000fe40003f05300 */
[----:B------:R-:W0:Y:S01]  /*08f0*/  LDC R13, c[0x0][0x658] ;  /* 0x00019600ff0d7b82 */ /* 0x000e220000000800 */
[--C-:B-1----:R-:W-:Y:S02]  /*0900*/  SHF.R.U64 R16, R6, R14, R11.reuse ;  /* 0x0000000e06107219 */ /* 0x102fe4000000120b */
[----:B------:R-:W-:Y:S02]  /*0910*/  I2FP.F32.U32 R6, R10 ;  /* 0x0000000a00067245 */ /* 0x000fe40000201000 */
[----:B------:R-:W-:-:S03]  /*0920*/  SHF.R.U32.HI R11, RZ, R14, R11 ;  /* 0x0000000eff0b7219 */ /* 0x000fc6000001160b */
[----:B------:R-:W1:Y:S01]  /*0930*/  LDC R17, c[0x0][0x148] ;  /* 0x00005200ff117b82 */ /* 0x000e620000000800 */
[----:B---3--:R-:W-:Y:S02]  /*0940*/  IMAD R5, R9, R7, R8 ;  /* 0x0000000709057224 */ /* 0x008fe400078e0208 */
[----:B------:R-:W-:Y:S01]  /*0950*/  FMUL R7, R6, UR4 ;  /* 0x0000000406077c20 */ /* 0x000fe20008400000 */
[----:B------:R-:W-:-:S03]  /*0960*/  IMAD.MOV.U32 R6, RZ, RZ, -0x1 ;  /* 0xffffffffff067424 */ /* 0x000fc600078e00ff */
[----:B------:R2:W3:Y:S01]  /*0970*/  F2I.U32.TRUNC.NTZ R15, R7 ;  /* 0x00000007000f7305 */ /* 0x0004e2000020f000 */
[----:B------:R-:W1:Y:S01]  /*0980*/  LDC R21, c[0x0][0x600] ;  /* 0x00018000ff157b82 */ /* 0x000e620000000800 */
[-CC-:B----4-:R-:W-:Y:S02]  /*0990*/  SHF.R.U64 R27, R16, R18.reuse, R11.reuse ;  /* 0x00000012101b7219 */ /* 0x190fe4000000120b */
[----:B------:R-:W-:-:S05]  /*09a0*/  SHF.R.U32.HI R8, RZ, R18, R11 ;  /* 0x00000012ff087219 */ /* 0x000fca000001160b */
[----:B------:R-:W4:Y:S01]  /*09b0*/  LDC R20, c[0x0][0x648] ;  /* 0x00019200ff147b82 */ /* 0x000f220000000800 */
[-CC-:B0-----:R-:W-:Y:S02]  /*09c0*/  SHF.R.U64 R18, R27, R13.reuse, R8.reuse ;  /* 0x0000000d1b127219 */ /* 0x181fe40000001208 */
[-C--:B------:R-:W-:Y:S02]  /*09d0*/  SHF.L.U32 R6, R6, R13.reuse, RZ ;  /* 0x0000000d06067219 */ /* 0x080fe400000006ff */
[-C--:B------:R-:W-:Y:S02]  /*09e0*/  SHF.R.U32.HI R8, RZ, R13.reuse, R8 ;  /* 0x0000000dff087219 */ /* 0x080fe40000011608 */
[----:B------:R-:W-:Y:S01]  /*09f0*/  LOP3.LUT R14, RZ, R6, RZ, 0x33, !PT ;  /* 0x00000006ff0e7212 */ /* 0x000fe200078e33ff */
[----:B------:R-:W0:Y:S01]  /*0a00*/  LDC R25, c[0x0][0x638] ;  /* 0x00018e00ff197b82 */ /* 0x000e220000000800 */
[----:B------:R-:W-:Y:S01]  /*0a10*/  SHF.L.U32 R11, R12, R13, RZ ;  /* 0x0000000d0c0b7219 */ /* 0x000fe200000006ff */
[----:B------:R-:W-:-:S02]  /*0a20*/  IMAD.MOV.U32 R6, RZ, RZ, R18 ;  /* 0x000000ffff067224 */ /* 0x000fc400078e0012 */
[----:B--2---:R-:W-:-:S04]  /*0a30*/  IMAD.MOV.U32 R7, RZ, RZ, R8 ;  /* 0x000000ffff077224 */ /* 0x004fc800078e0008 */
[----:B------:R-:W2:Y:S01]  /*0a40*/  LDC R24, c[0x0][0x610] ;  /* 0x00018400ff187b82 */ /* 0x000ea20000000800 */
[----:B---3--:R-:W-:Y:S05]  /*0a50*/  @!P0 BRA `(.L_x_6) ;  /* 0x0000000000288947 */ /* 0x008fea0003800000 */
[----:B------:R-:W3:Y:S02]  /*0a60*/  LDC R13, c[0x0][0x64c] ;  /* 0x00019300ff0d7b82 */ /* 0x000ee40000000800 */
[----:B---3--:R-:W-:-:S05]  /*0a70*/  IADD3 R13, P0, R18, R13, RZ ;  /* 0x0000000d120d7210 */ /* 0x008fca0007f1e0ff */
        /* <DEDUP_REMOVED lines=8> */
.L_x_6:
[----:B----4-:R-:W-:Y:S01]  /*0b00*/  SHF.R.U64 R6, R6, R20, R7 ;  /* 0x0000001406067219 */ /* 0x010fe20000001207 */
[----:B-1----:R-:W-:Y:S01]  /*0b10*/  VIADD R7, R21, 0xffffffff ;  /* 0xffffffff15077836 */ /* 0x002fe20000000000 */
[----:B------:R-:W-:Y:S01]  /*0b20*/  LOP3.LUT R14, R27, R14, RZ, 0xc0, !PT ;  /* 0x0000000e1b0e7212 */ /* 0x000fe200078ec0ff */
[----:B------:R-:W-:Y:S02]  /*0b30*/  IMAD.MOV R15, RZ, RZ, -R15 ;  /* 0x000000ffff0f7224 */ /* 0x000fe400078e0a0f */
[----:B------:R-:W-:Y:S01]  /*0b40*/  IMAD.MOV R8, RZ, RZ, -R6 ;  /* 0x000000ffff087224 */ /* 0x000fe200078e0a06 */
[----:B------:R-:W-:Y:S01]  /*0b50*/  LOP3.LUT R7, R16, R7, RZ, 0xc0, !PT ;  /* 0x0000000710077212 */ /* 0x000fe200078ec0ff */
[----:B------:R-:W-:Y:S02]  /*0b60*/  IMAD R14, R11, R6, R14 ;  /* 0x000000060b0e7224 */ /* 0x000fe400078e020e */
[----:B------:R-:W-:Y:S02]  /*0b70*/  @P3 IMAD R5, R17, R15, R10 ;  /* 0x0000000f11053224 */ /* 0x000fe400078e020a */
[----:B0-----:R-:W-:-:S02]  /*0b80*/  IMAD R6, R8, R25, R18 ;  /* 0x0000001908067224 */ /* 0x001fc400078e0212 */
[----:B--2---:R-:W-:Y:S02]  /*0b90*/  IMAD R5, R14, R24, R5 ;  /* 0x000000180e057224 */ /* 0x004fe400078e0205 */
[----:B------:R-:W-:Y:S02]  /*0ba0*/  IMAD R6, R6, R21, R7 ;  /* 0x0000001506067224 */ /* 0x000fe400078e0207 */
[----:B------:R-:W-:-:S03]  /*0bb0*/  IMAD.MOV.U32 R12, RZ, RZ, 0x1 ;  /* 0x00000001ff0c7424 */ /* 0x000fc600078e00ff */
[----:B------:R-:W-:Y:S02]  /*0bc0*/  SEL R7, R6, R5, !P3 ;  /* 0x0000000506077207 */ /* 0x000fe40005800000 */
[----:B------:R-:W-:Y:S01]  /*0bd0*/  SEL R6, R5, R6, !P3 ;  /* 0x0000000605067207 */ /* 0x000fe20005800000 */
[----:B------:R-:W-:-:S07]  /*0be0*/  IMAD.MOV.U32 R5, RZ, RZ, R26 ;  /* 0x000000ffff057224 */ /* 0x000fce00078e001a */
.L_x_4:
[----:B------:R-:W-:-:S08]  /*0bf0*/  NOP ;  /* 0x0000000000007918 */ /* 0x000fd00000000000 */
[----:B------:R-:W0:Y:S02]  /*0c00*/  USETMAXREG.TRY_ALLOC.CTAPOOL UP0, 0xe8 ;  /* 0x000000e8000079c8 */ /* 0x000e240008000600 */
[----:B0-----:R-:W-:-:S13]  /*0c10*/  PLOP3.LUT P0, PT, PT, PT, UP0, 0x80, 0x0 ;  /* 0x000000000000781c */ /* 0x001fda0003f0f008 */
[----:B------:R-:W-:Y:S05]  /*0c20*/  @!P0 BRA `(.L_x_4) ;  /* 0xfffffffc00f08947 */ /* 0x000fea000383ffff */
[----:B------:R-:W-:Y:S01]  /*0c30*/  ULDC.64 UR4, c[0x0][0x598] ;  /* 0x0001660000047ab9 */ /* 0x000fe20000000a00 */
[----:B------:R-:W-:Y:S01]  /*0c40*/  ULDC.64 UR16, c[0x0][0x208] ;  /* 0x0000820000107ab9 */ /* 0x000fe20000000a00 */
[----:B------:R-:W-:-:S04]  /*0c50*/  ISETP.NE.U32.AND P0, PT, RZ, UR4, PT ;  /* 0x00000004ff007c0c */ /* 0x000fc8000bf05070 */
[----:B------:R-:W-:-:S13]  /*0c60*/  ISETP.NE.AND.EX P0, PT, RZ, UR5, PT, P0 ;  /* 0x00000005ff007c0c */ /* 0x000fda000bf05300 */
[----:B------:R-:W-:Y:S05]  /*0c70*/  @!P0 BRA `(.L_x_7) ;  /* 0x00000000001c8947 */ /* 0x000fea0003800000 */
[----:B------:R-:W0:Y:S02]  /*0c80*/  LDC.64 R8, c[0x0][0x598] ;  /* 0x00016600ff087b82 */ /* 0x000e240000000a00 */
[----:B0-----:R-:W2:Y:S02]  /*0c90*/  LDG.E.64 R8, desc[UR16][R8.64] ;  /* 0x0000001008087981 */ /* 0x001ea4000c1e1b00 */
[----:B--2---:R-:W-:-:S04]  /*0ca0*/  ISETP.NE.U32.AND P0, PT, R8, RZ, PT ;  /* 0x000000ff0800720c */ /* 0x004fc80003f05070 */
[----:B------:R-:W-:-:S13]  /*0cb0*/  ISETP.NE.AND.EX P0, PT, R9, RZ, PT, P0 ;  /* 0x000000ff0900720c */ /* 0x000fda0003f05300 */
[----:B------:R-:W-:Y:S05]  /*0cc0*/  @!P0 BRA `(.L_x_7) ;  /* 0x0000000000088947 */ /* 0x000fea0003800000 */
[----:B------:R0:W5:Y:S01]  /*0cd0*/  LD.E R8, desc[UR16][R8.64] ;  /* 0x0000001008087980 */ /* 0x000162000c101900 */
[----:B------:R-:W-:Y:S05]  /*0ce0*/  BRA `(.L_x_8) ;  /* 0x0000000000207947 */ /* 0x000fea0003800000 */
.L_x_7:
[----:B------:R-:W-:Y:S02]  /*0cf0*/  ULDC.64 UR4, c[0x0][0x588] ;  /* 0x0001620000047ab9 */ /* 0x000fe40000000a00 */
[----:B------:R-:W-:-:S04]  /*0d00*/  ISETP.NE.U32.AND P0, PT, RZ, UR4, PT ;  /* 0x00000004ff007c0c */ /* 0x000fc8000bf05070 */
[----:B------:R-:W-:-:S13]  /*0d10*/  ISETP.NE.AND.EX P0, PT, RZ, UR5, PT, P0 ;  /* 0x00000005ff007c0c */ /* 0x000fda000bf05300 */
[----:B------:R-:W-:Y:S05]  /*0d20*/  @!P0 BRA `(.L_x_9) ;  /* 0x00000000000c8947 */ /* 0x000fea0003800000 */
[----:B------:R-:W0:Y:S02]  /*0d30*/  LDC.64 R8, c[0x0][0x588] ;  /* 0x00016200ff087b82 */ /* 0x000e240000000a00 */
[----:B0-----:R1:W5:Y:S01]  /*0d40*/  LDG.E R8, desc[UR16][R8.64] ;  /* 0x0000001008087981 */ /* 0x001362000c1e1900 */
[----:B------:R-:W-:Y:S05]  /*0d50*/  BRA `(.L_x_8) ;  /* 0x0000000000047947 */ /* 0x000fea0003800000 */
.L_x_9:
[----:B------:R-:W2:Y:S02]  /*0d60*/  LDC R8, c[0x0][0x580] ;  /* 0x00016000ff087b82 */ /* 0x000ea40000000800 */
.L_x_8:
[----:B------:R-:W-:Y:S02]  /*0d70*/  ULDC.64 UR4, c[0x0][0x5a0] ;  /* 0x0001680000047ab9 */ /* 0x000fe40000000a00 */
[----:B------:R-:W-:-:S04]  /*0d80*/  ISETP.NE.U32.AND P0, PT, RZ, UR4, PT ;  /* 0x00000004ff007c0c */ /* 0x000fc8000bf05070 */
[----:B------:R-:W-:-:S13]  /*0d90*/  ISETP.NE.AND.EX P0, PT, RZ, UR5, PT, P0 ;  /* 0x00000005ff007c0c */ /* 0x000fda000bf05300 */
[----:B------:R-:W-:Y:S05]  /*0da0*/  @!P0 BRA `(.L_x_10) ;  /* 0x00000000001c8947 */ /* 0x000fea0003800000 */
[----:B------:R-:W3:Y:S02]  /*0db0*/  LDC.64 R10, c[0x0][0x5a0] ;  /* 0x00016800ff0a7b82 */ /* 0x000ee40000000a00 */
[----:B---3--:R-:W3:Y:S02]  /*0dc0*/  LDG.E.64 R10, desc[UR16][R10.64] ;  /* 0x000000100a0a7981 */ /* 0x008ee4000c1e1b00 */
[----:B---3--:R-:W-:-:S04]  /*0dd0*/  ISETP.NE.U32.AND P0, PT, R10, RZ, PT ;  /* 0x000000ff0a00720c */ /* 0x008fc80003f05070 */
[----:B------:R-:W-:-:S13]  /*0de0*/  ISETP.NE.AND.EX P0, PT, R11, RZ, PT, P0 ;  /* 0x000000ff0b00720c */ /* 0x000fda0003f05300 */
[----:B------:R-:W-:Y:S05]  /*0df0*/  @!P0 BRA `(.L_x_10) ;  /* 0x0000000000088947 */ /* 0x000fea0003800000 */
[----:B01----:R0:W5:Y:S01]  /*0e00*/  LD.E R9, desc[UR16][R10.64] ;  /* 0x000000100a097980 */ /* 0x003162000c101900 */
[----:B------:R-:W-:Y:S05]  /*0e10*/  BRA `(.L_x_11) ;  /* 0x0000000000207947 */ /* 0x000fea0003800000 */
.L_x_10:
[----:B------:R-:W-:Y:S02]  /*0e20*/  ULDC.64 UR4, c[0x0][0x590] ;  /* 0x0001640000047ab9 */ /* 0x000fe40000000a00 */
[----:B------:R-:W-:-:S04]  /*0e30*/  ISETP.NE.U32.AND P0, PT, RZ, UR4, PT ;  /* 0x00000004ff007c0c */ /* 0x000fc8000bf05070 */
[----:B------:R-:W-:-:S13]  /*0e40*/  ISETP.NE.AND.EX P0, PT, RZ, UR5, PT, P0 ;  /* 0x00000005ff007c0c */ /* 0x000fda000bf05300 */
[----:B------:R-:W-:Y:S05]  /*0e50*/  @!P0 BRA `(.L_x_12) ;  /* 0x00000000000c8947 */ /* 0x000fea0003800000 */
[----:B------:R-:W0:Y:S02]  /*0e60*/  LDC.64 R10, c[0x0][0x590] ;  /* 0x00016400ff0a7b82 */ /* 0x000e240000000a00 */
[----:B01----:R1:W5:Y:S01]  /*0e70*/  LDG.E R9, desc[UR16][R10.64] ;  /* 0x000000100a097981 */ /* 0x003362000c1e1900 */
[----:B------:R-:W-:Y:S05]  /*0e80*/  BRA `(.L_x_11) ;  /* 0x0000000000047947 */ /* 0x000fea0003800000 */
.L_x_12:
[----:B01----:R-:W3:Y:S02]  /*0e90*/  LDC R9, c[0x0][0x584] ;  /* 0x00016100ff097b82 */ /* 0x003ee40000000800 */
.L_x_11:
[----:B------:R-:W-:-:S13]  /*0ea0*/  LOP3.LUT P0, RZ, R12, 0xff, RZ, 0xc0, !PT ;  /* 0x000000ff0cff7812 */ /* 0x000fda000780c0ff */
[----:B------:R-:W-:Y:S05]  /*0eb0*/  @!P0 EXIT ;  /* 0x000000000000894d */ /* 0x000fea0003800000 */
[----:B------:R-:W-:Y:S01]  /*0ec0*/  ULDC UR4, c[0x0][0x28c] ;  /* 0x0000a30000047ab9 */ /* 0x000fe20000000800 */
[----:B------:R-:W-:Y:S01]  /*0ed0*/  LOP3.LUT R142, R4, 0x1, RZ, 0xfc, !PT ;  /* 0x00000001048e7812 */ /* 0x000fe200078efcff */
[----:B------:R-:W-:-:S04]  /*0ee0*/  UIADD3 UR4, UR4, 0x1f, URZ ;  /* 0x0000001f04047890 */ /* 0x000fc8000fffe03f */
[----:B------:R-:W-:-:S04]  /*0ef0*/  USHF.R.S32.HI UR5, URZ, 0x1f, UR4 ;  /* 0x0000001f3f057899 */ /* 0x000fc80008011404 */
[----:B------:R-:W-:-:S03]  /*0f00*/  ULEA.HI UR5, UR5, UR4, URZ, 0x5 ;  /* 0x0000000405057291 */ /* 0x000fc6000f8f283f */
[----:B------:R-:W-:Y:S01]  /*0f10*/  UMOV UR4, URZ ;  /* 0x0000003f00047c82 */ /* 0x000fe20008000000 */
[----:B------:R-:W-:-:S03]  /*0f20*/  USHF.R.S32.HI UR9, URZ, 0x5, UR5 ;  /* 0x000000053f097899 */ /* 0x000fc60008011405 */
[----:B------:R-:W-:-:S09]  /*0f30*/  UMOV UR5, URZ ;  /* 0x0000003f00057c82 */ /* 0x000fd20008000000 */
.L_x_165:
[----:B01----:R-:W-:Y:S01]  /*0f40*/  LOP3.LUT R10, R0, 0x80, RZ, 0xc0, !PT ;  /* 0x00000080000a7812 */ /* 0x003fe200078ec0ff */
[----:B------:R-:W0:Y:S01]  /*0f50*/  S2UR UR13, SR_CgaCtaId ;  /* 0x00000000000d79c3 */ /* 0x000e220000008800 */
[----:B------:R-:W-:Y:S01]  /*0f60*/  UMOV UR12, 0x400 ;  /* 0x00000400000c7882 */ /* 0x000fe20000000000 */
[----:B------:R-:W-:Y:S01]  /*0f70*/  UMOV UR6, URZ ;  /* 0x0000003f00067c82 */ /* 0x000fe20008000000 */
[----:B------:R-:W-:Y:S01]  /*0f80*/  SHF.R.U32.HI R10, RZ, 0x7, R10 ;  /* 0x00000007ff0a7819 */ /* 0x000fe2000001160a */
[----:B------:R-:W-:Y:S01]  /*0f90*/  UMOV UR7, URZ ;  /* 0x0000003f00077c82 */ /* 0x000fe20008000000 */
[----:B------:R-:W-:Y:S01]  /*0fa0*/  UMOV UR18, UR5 ;  /* 0x0000000500127c82 */ /* 0x000fe20008000000 */
[----:B------:R-:W-:Y:S02]  /*0fb0*/  CS2R R18, SRZ ;  /* 0x0000000000127805 */ /* 0x000fe4000001ff00 */
[----:B------:R-:W-:Y:S01]  /*0fc0*/  CS2R R16, SRZ ;  /* 0x0000000000107805 */ /* 0x000fe2000001ff00 */
[----:B------:R-:W1:Y:S01]  /*0fd0*/  LDC R11, c[0x0][0x28c] ;  /* 0x0000a300ff0b7b82 */ /* 0x000e620000000800 */
[----:B----4-:R-:W4:Y:S01]  /*0fe0*/  SHFL.IDX PT, R10, R10, RZ, 0x1f ;  /* 0x00001fff0a0a7589 */ /* 0x010f2200000e0000 */
[----:B------:R-:W-:-:S02]  /*0ff0*/  CS2R R20, SRZ ;  /* 0x0000000000147805 */ /* 0x000fc4000001ff00 */
[----:B------:R-:W-:Y:S02]  /*1000*/  CS2R R22, SRZ ;  /* 0x0000000000167805 */ /* 0x000fe4000001ff00 */
[----:B------:R-:W-:Y:S02]  /*1010*/  CS2R R88, SRZ ;  /* 0x0000000000587805 */ /* 0x000fe4000001ff00 */
[----:B------:R-:W-:Y:S02]  /*1020*/  CS2R R90, SRZ ;  /* 0x00000000005a7805 */ /* 0x000fe4000001ff00 */
[----:B------:R-:W-:Y:S02]  /*1030*/  CS2R R92, SRZ ;  /* 0x00000000005c7805 */ /* 0x000fe4000001ff00 */
[----:B------:R-:W-:Y:S02]  /*1040*/  CS2R R96, SRZ ;  /* 0x0000000000607805 */ /* 0x000fe4000001ff00 */
        /* <DEDUP_REMOVED lines=16> */
[----:B-1----:R-:W-:Y:S02]  /*1150*/  ISETP.GE.AND P0, PT, R11, 0x1, PT ;  /* 0x000000010b00780c */ /* 0x002fe40003f06270 */
[----:B------:R-:W-:Y:S02]  /*1160*/  CS2R R128, SRZ ;  /* 0x0000000000807805 */ /* 0x000fe4000001ff00 */
[----:B----4-:R-:W-:-:S02]  /*1170*/  R2UR UR8, R10 ;  /* 0x000000000a0872ca */ /* 0x010fc400000e0000 */
[----:B------:R-:W-:Y:S02]  /*1180*/  CS2R R130, SRZ ;  /* 0x0000000000827805 */ /* 0x000fe4000001ff00 */
[----:B------:R-:W-:Y:S02]  /*1190*/  CS2R R132, SRZ ;  /* 0x0000000000847805 */ /* 0x000fe4000001ff00 */
[----:B------:R-:W-:Y:S02]  /*11a0*/  CS2R R134, SRZ ;  /* 0x0000000000867805 */ /* 0x000fe4000001ff00 */
[----:B------:R-:W-:Y:S02]  /*11b0*/  CS2R R136, SRZ ;  /* 0x0000000000887805 */ /* 0x000fe4000001ff00 */
[----:B------:R-:W-:Y:S02]  /*11c0*/  CS2R R138, SRZ ;  /* 0x00000000008a7805 */ /* 0x000fe4000001ff00 */
[----:B------:R-:W-:Y:S01]  /*11d0*/  CS2R R140, SRZ ;  /* 0x00000000008c7805 */ /* 0x000fe2000001ff00 */
[----:B------:R-:W-:Y:S01]  /*11e0*/  IMAD.MOV.U32 R143, RZ, RZ, RZ ;  /* 0x000000ffff8f7224 */ /* 0x000fe200078e00ff */
[----:B------:R-:W-:Y:S01]  /*11f0*/  CS2R R56, SRZ ;  /* 0x0000000000387805 */ /* 0x000fe2000001ff00 */
[----:B------:R-:W-:Y:S01]  /*1200*/  IMAD.MOV.U32 R145, RZ, RZ, RZ ;  /* 0x000000ffff917224 */ /* 0x000fe200078e00ff */
[----:B------:R-:W-:Y:S01]  /*1210*/  CS2R R58, SRZ ;  /* 0x00000000003a7805 */ /* 0x000fe2000001ff00 */
[----:B--23--:R-:W-:Y:S01]  /*1220*/  IMAD.U32 R13, RZ, RZ, UR4 ;  /* 0x00000004ff0d7e24 */ /* 0x00cfe2000f8e00ff */
[----:B------:R-:W-:Y:S01]  /*1230*/  CS2R R60, SRZ ;  /* 0x00000000003c7805 */ /* 0x000fe2000001ff00 */
[----:B------:R-:W-:Y:S01]  /*1240*/  ULEA.HI UR10, UR8, UR8, URZ, 0x1 ;  /* 0x00000008080a7291 */ /* 0x000fe2000f8f083f */
[----:B------:R-:W-:-:S02]  /*1250*/  CS2R R62, SRZ ;  /* 0x00000000003e7805 */ /* 0x000fc4000001ff00 */
[----:B------:R-:W-:Y:S02]  /*1260*/  CS2R R64, SRZ ;  /* 0x0000000000407805 */ /* 0x000fe4000001ff00 */
[----:B------:R-:W-:Y:S01]  /*1270*/  CS2R R66, SRZ ;  /* 0x0000000000427805 */ /* 0x000fe2000001ff00 */
[----:B------:R-:W-:Y:S01]  /*1280*/  ULOP3.LUT UR11, UR10, 0x1ffffe, URZ, 0xc0, !UPT ;  /* 0x001ffffe0a0b7892 */ /* 0x000fe2000f8ec03f */
[----:B------:R-:W-:Y:S01]  /*1290*/  CS2R R68, SRZ ;  /* 0x0000000000447805 */ /* 0x000fe2000001ff00 */
[----:B0-----:R-:W-:Y:S01]  /*12a0*/  ULEA UR10, UR13, UR12, 0x18 ;  /* 0x0000000c0d0a7291 */ /* 0x001fe2000f8ec03f */
[----:B------:R-:W-:Y:S01]  /*12b0*/  CS2R R70, SRZ ;  /* 0x0000000000467805 */ /* 0x000fe2000001ff00 */
[----:B------:R-:W-:Y:S01]  /*12c0*/  UIADD3 UR11, UR8, -UR11, URZ ;  /* 0x8000000b080b7290 */ /* 0x000fe2000fffe03f */
[----:B------:R-:W-:Y:S02]  /*12d0*/  CS2R R72, SRZ ;  /* 0x0000000000487805 */ /* 0x000fe4000001ff00 */
[----:B------:R-:W-:Y:S01]  /*12e0*/  CS2R R74, SRZ ;  /* 0x00000000004a7805 */ /* 0x000fe2000001ff00 */
[----:B------:R-:W-:Y:S01]  /*12f0*/  UMOV UR8, URZ ;  /* 0x0000003f00087c82 */ /* 0x000fe20008000000 */
[----:B------:R-:W-:Y:S01]  /*1300*/  ULEA UR11, UR11, UR10, 0xb ;  /* 0x0000000a0b0b7291 */ /* 0x000fe2000f8e583f */
[----:B------:R-:W-:-:S02]  /*1310*/  CS2R R76, SRZ ;  /* 0x00000000004c7805 */ /* 0x000fc4000001ff00 */
[----:B------:R-:W-:Y:S02]  /*1320*/  CS2R R78, SRZ ;  /* 0x00000000004e7805 */ /* 0x000fe4000001ff00 */
[----:B------:R-:W-:Y:S01]  /*1330*/  CS2R R80, SRZ ;  /* 0x0000000000507805 */ /* 0x000fe2000001ff00 */
[----:B------:R-:W-:Y:S01]  /*1340*/  UIADD3 UR11, UR11, 0x100, URZ ;  /* 0x000001000b0b7890 */ /* 0x000fe2000fffe03f */
[----:B------:R-:W-:Y:S02]  /*1350*/  CS2R R82, SRZ ;  /* 0x0000000000527805 */ /* 0x000fe4000001ff00 */
[----:B------:R-:W-:Y:S02]  /*1360*/  CS2R R84, SRZ ;  /* 0x0000000000547805 */ /* 0x000fe4000001ff00 */
[----:B------:R-:W-:Y:S01]  /*1370*/  CS2R R86, SRZ ;  /* 0x0000000000567805 */ /* 0x000fe2000001ff00 */
[----:B------:R-:W-:Y:S01]  /*1380*/  USHF.R.U32.HI UR11, URZ, 0x4, UR11 ;  /* 0x000000043f0b7899 */ /* 0x000fe2000801160b */
[----:B------:R-:W-:-:S02]  /*1390*/  CS2R R24, SRZ ;  /* 0x0000000000187805 */ /* 0x000fc4000001ff00 */
[----:B------:R-:W-:Y:S02]  /*13a0*/  CS2R R26, SRZ ;  /* 0x00000000001a7805 */ /* 0x000fe4000001ff00 */
[----:B------:R-:W-:Y:S01]  /*13b0*/  CS2R R28, SRZ ;  /* 0x00000000001c7805 */ /* 0x000fe2000001ff00 */
[----:B------:R-:W-:Y:S01]  /*13c0*/  ULOP3.LUT UR11, UR11, 0x3fff, URZ, 0xc0, !UPT ;  /* 0x00003fff0b0b7892 */ /* 0x000fe2000f8ec03f */
        /* <DEDUP_REMOVED lines=12> */
[----:B------:R-:W-:Y:S01]  /*1490*/  CS2R R54, SRZ ;  /* 0x0000000000367805 */ /* 0x000fe2000001ff00 */
[----:B------:R-:W-:Y:S06]  /*14a0*/  @!P0 BRA `(.L_x_13) ;  /* 0x0000000800308947 */ /* 0x000fec0003800000 */
[----:B------:R-:W-:-:S13]  /*14b0*/  ISETP.NE.AND P1, PT, R142, 0x3, PT ;  /* 0x000000038e00780c */ /* 0x000fda0003f25270 */
[----:B------:R-:W-:Y:S05]  /*14c0*/  @!P1 BRA `(.L_x_14) ;  /* 0x0000000000049947 */ /* 0x000fea0003800000 */
[----:B------:R-:W-:Y:S01]  /*14d0*/  BPT.TRAP 0x1 ;  /* 0x000000040000795c */ /* 0x000fe20000300000 */
.L_x_14:
[----:B------:R-:W-:Y:S01]  /*14e0*/  ULEA UR7, UR5, UR10, 0x3 ;  /* 0x0000000a05077291 */ /* 0x000fe2000f8e183f */
[----:B------:R-:W-:-:S05]  /*14f0*/  IMAD.U32 R10, RZ, RZ, UR4 ;  /* 0x00000004ff0a7e24 */ /* 0x000fca000f8e00ff */
[----:B------:R-:W-:-:S04]  /*1500*/  SHF.L.U32 R10, R10, 0x1f, RZ ;  /* 0x0000001f0a0a7819 */ /* 0x000fc800000006ff */
[----:B------:R0:W1:Y:S01]  /*1510*/  SYNCS.PHASECHK.TRANS64.TRYWAIT P0, [UR7], R10 ;  /* 0x0000000aff0075a7 */ /* 0x0000620008000147 */
[----:B------:R-:W-:Y:S05]  /*1520*/  @!P1 BRA `(.L_x_15) ;  /* 0x0000000000049947 */ /* 0x000fea0003800000 */
[----:B------:R-:W-:Y:S01]  /*1530*/  BPT.TRAP 0x1 ;  /* 0x000000040000795c */ /* 0x000fe20000300000 */
.L_x_15:
[----:B------:R-:W-:Y:S01]  /*1540*/  UMOV UR6, 0x1 ;  /* 0x0000000100067882 */ /* 0x000fe20000000000 */
[----:B------:R-:W-:Y:S01]  /*1550*/  IMAD.MOV.U32 R18, RZ, RZ, RZ ;  /* 0x000000ffff127224 */ /* 0x000fe200078e00ff */
[----:B-1----:R-:W-:Y:S06]  /*1560*/  @P0 BRA `(.L_x_16) ;  /* 0x0000000000080947 */ /* 0x002fec0003800000 */
[----:B------:R-:W1:Y:S02]  /*1570*/  SYNCS.PHASECHK.TRANS64.TRYWAIT P0, [UR7], R10 ;  /* 0x0000000aff0075a7 */ /* 0x000e640008000147 */
[----:B-1----:R-:W-:Y:S05]  /*1580*/  @!P0 BRA `(.L_x_17) ;  /* 0x0000007c007c8947 */ /* 0x002fea0003800000 */
.L_x_16:
[----:B------:R-:W-:Y:S01]  /*1590*/  UIADD3 UR7, UR10, 0xa100, URZ ;  /* 0x0000a1000a077890 */ /* 0x000fe2000fffe03f */
[----:B------:R-:W-:Y:S01]  /*15a0*/  WARPGROUP.ARRIVE ;  /* 0x00000000000079c5 */ /* 0x000fe20000000000 */
[----:B------:R-:W-:Y:S01]  /*15b0*/  ULOP3.LUT UR12, UR11, 0x10000, URZ, 0xfc, !UPT ;  /* 0x000100000b0c7892 */ /* 0x000fe2000f8efc3f */
[----:B------:R-:W-:Y:S01]  /*15c0*/  IMAD.MOV.U32 R19, RZ, RZ, RZ ;  /* 0x000000ffff137224 */ /* 0x000fe200078e00ff */
[----:B------:R-:W-:Y:S01]  /*15d0*/  USHF.R.U32.HI UR7, URZ, 0x4, UR7 ;  /* 0x000000043f077899 */ /* 0x000fe20008011607 */
[----:B------:R-:W-:Y:S01]  /*15e0*/  CS2R R16, SRZ ;  /* 0x0000000000107805 */ /* 0x000fe2000001ff00 */
[----:B------:R-:W-:Y:S01]  /*15f0*/  ULEA UR12, UR5, UR12, 0x9 ;  /* 0x0000000c050c7291 */ /* 0x000fe2000f8e483f */
[----:B------:R-:W-:Y:S01]  /*1600*/  CS2R R20, SRZ ;  /* 0x0000000000147805 */ /* 0x000fe2000001ff00 */
[----:B------:R-:W-:Y:S01]  /*1610*/  ULOP3.LUT UR7, UR7, 0x3fff, URZ, 0xc0, !UPT ;  /* 0x00003fff07077892 */ /* 0x000fe2000f8ec03f */
[----:B------:R-:W-:Y:S01]  /*1620*/  CS2R R22, SRZ ;  /* 0x0000000000167805 */ /* 0x000fe2000001ff00 */
[----:B------:R-:W-:Y:S01]  /*1630*/  UMOV UR13, 0xc0000010 ;  /* 0xc0000010000d7882 */ /* 0x000fe20000000000 */
[----:B------:R-:W-:Y:S01]  /*1640*/  UMOV UR15, 0xc0000010 ;  /* 0xc0000010000f7882 */ /* 0x000fe20000000000 */
[----:B------:R-:W-:Y:S01]  /*1650*/  ULOP3.LUT UR7, UR7, 0x10000, URZ, 0xfc, !UPT ;  /* 0x0001000007077892 */ /* 0x000fe2000f8efc3f */
[----:B------:R-:W-:-:S02]  /*1660*/  CS2R R88, SRZ ;  /* 0x0000000000587805 */ /* 0x000fc4000001ff00 */
[----:B------:R-:W-:Y:S02]  /*1670*/  CS2R R90, SRZ ;  /* 0x00000000005a7805 */ /* 0x000fe4000001ff00 */
[----:B------:R-:W-:Y:S01]  /*1680*/  CS2R R92, SRZ ;  /* 0x00000000005c7805 */ /* 0x000fe2000001ff00 */
[----:B------:R-:W-:Y:S01]  /*1690*/  ULEA UR14, UR5, UR7, 0x7 ;  /* 0x00000007050e7291 */ /* 0x000fe2000f8e383f */
[----:B------:R-:W-:Y:S01]  /*16a0*/  CS2R R96, SRZ ;  /* 0x0000000000607805 */ /* 0x000fe2000001ff00 */
[----:B------:R-:W-:Y:S01]  /*16b0*/  UIADD3 UR7, UR12, 0x100, URZ ;  /* 0x000001000c077890 */ /* 0x000fe2000fffe03f */
[----:B------:R-:W-:Y:S02]  /*16c0*/  CS2R R94, SRZ ;  /* 0x00000000005e7805 */ /* 0x000fe4000001ff00 */
[----:B------:R-:W-:Y:S02]  /*16d0*/  CS2R R98, SRZ ;  /* 0x0000000000627805 */ /* 0x000fe4000001ff00 */
[----:B------:R-:W-:-:S02]  /*16e0*/  CS2R R100, SRZ ;  /* 0x0000000000647805 */ /* 0x000fc4000001ff00 */
[----:B------:R-:W-:Y:S02]  /*16f0*/  CS2R R102, SRZ ;  /* 0x0000000000667805 */ /* 0x000fe4000001ff00 */
[----:B------:R-:W-:Y:S02]  /*1700*/  CS2R R104, SRZ ;  /* 0x0000000000687805 */ /* 0x000fe4000001ff00 */
[----:B------:R-:W-:Y:S01]  /*1710*/  CS2R R108, SRZ ;  /* 0x00000000006c7805 */ /* 0x000fe2000001ff00 */
[----:B------:R-:W-:Y:S01]  /*1720*/  QGMMA.64x64x32.F32.E5M2.E5M2 R56, gdesc[UR12], RZ, !UPT ;  /* 0x00e000000c3879f3 */ /* 0x000fe2000c7038ff */
[----:B------:R-:W-:Y:S01]  /*1730*/  UMOV UR12, UR7 ;  /* 0x00000007000c7c82 */ /* 0x000fe20008000000 */
[----:B------:R-:W-:Y:S01]  /*1740*/  ULDC UR7, c[0x0][0x50c] ;  /* 0x0001430000077ab9 */ /* 0x000fe20000000800 */
[----:B------:R-:W-:Y:S01]  /*1750*/  UMOV UR13, 0xc0000010 ;  /* 0xc0000010000d7882 */ /* 0x000fe20000000000 */
[----:B------:R-:W-:Y:S01]  /*1760*/  UISETP.NE.AND UP0, UPT, UR7, 0x1, UPT ;  /* 0x000000010700788c */ /* 0x000fe2000bf05270 */
[----:B------:R-:W-:Y:S01]  /*1770*/  QGMMA.64x64x32.F32.E5M2.E5M2 R24, gdesc[UR12], RZ, !UPT, gsb0 ;  /* 0x00e000000c1879f3 */ /* 0x000fe2000c0038ff */
[----:B------:R-:W-:-:S02]  /*1780*/  CS2R R106, SRZ ;  /* 0x00000000006a7805 */ /* 0x000fc4000001ff00 */
[----:B------:R-:W-:Y:S01]  /*1790*/  CS2R R110, SRZ ;  /* 0x00000000006e7805 */ /* 0x000fe2000001ff00 */
[----:B------:R-:W-:Y:S01]  /*17a0*/  USEL UR7, URZ, 0x1, UP0 ;  /* 0x000000013f077887 */ /* 0x000fe20008000000 */
[----:B------:R-:W-:Y:S02]  /*17b0*/  CS2R R112, SRZ ;  /* 0x0000000000707805 */ /* 0x000fe4000001ff00 */
[----:B------:R-:W-:Y:S02]  /*17c0*/  CS2R R114, SRZ ;  /* 0x0000000000727805 */ /* 0x000fe4000001ff00 */
[----:B------:R-:W-:Y:S02]  /*17d0*/  CS2R R116, SRZ ;  /* 0x0000000000747805 */ /* 0x000fe4000001ff00 */
[----:B------:R-:W-:Y:S02]  /*17e0*/  CS2R R118, SRZ ;  /* 0x0000000000767805 */ /* 0x000fe4000001ff00 */
[----:B------:R-:W-:-:S02]  /*17f0*/  CS2R R120, SRZ ;  /* 0x0000000000787805 */ /* 0x000fc4000001ff00 */
[----:B------:R-:W-:Y:S02]  /*1800*/  ISETP.NE.AND P0, PT, RZ, UR7, PT ;  /* 0x00000007ff007c0c */ /* 0x000fe4000bf05270 */
        /* <DEDUP_REMOVED lines=9> */
[----:B------:R-:W-:Y:S01]  /*18a0*/  CS2R R140, SRZ ;  /* 0x00000000008c7805 */ /* 0x000fe2000001ff00 */
[----:B------:R-:W-:Y:S02]  /*18b0*/  IMAD.MOV.U32 R143, RZ, RZ, RZ ;  /* 0x000000ffff8f7224 */ /* 0x000fe400078e00ff */
[----:B------:R-:W-:Y:S01]  /*18c0*/  IMAD.MOV.U32 R145, RZ, RZ, RZ ;  /* 0x000000ffff917224 */ /* 0x000fe200078e00ff */
[----:B------:R-:W-:Y:S06]  /*18d0*/  @!P0 BRA `(.L_x_18) ;  /* 0x0000000400088947 */ /* 0x000fec0003800000 */
[----:B------:R-:W-:Y:S02]  /*18e0*/  WARPGROUP.DEPBAR.LE gsb0, 0x0 ;  /* 0x00008000000079c5 */ /* 0x000fe40000010000 */
[----:B------:R-:W-:-:S01]  /*18f0*/  FADD R145, RZ, R56 ;  /* 0x00000038ff917221 */ /* 0x000fc20000000000 */
[----:B------:R-:W-:Y:S01]  /*1900*/  FADD R140, RZ, R57 ;  /* 0x00000039ff8c7221 */ /* 0x000fe20000000000 */
        /* <DEDUP_REMOVED lines=62> */
[----:B------:R-:W-:-:S06]  /*1cf0*/  UMOV UR6, URZ ;  /* 0x0000003f00067c82 */ /* 0x000fcc0008000000 */
.L_x_18:
[----:B------:R-:W-:-:S04]  /*1d00*/  UIADD3 UR18, UR5, 0x1, URZ ;  /* 0x0000000105127890 */ /* 0x000fc8000fffe03f */
[----:B------:R-:W-:-:S04]  /*1d10*/  UISETP.NE.AND UP0, UPT, UR18, 0x5, UPT ;  /* 0x000000051200788c */ /* 0x000fc8000bf05270 */
[----:B------:R-:W-:Y:S02]  /*1d20*/  USEL UR8, URZ, 0x1, UP0 ;  /* 0x000000013f087887 */ /* 0x000fe40008000000 */
[----:B------:R-:W-:Y:S02]  /*1d30*/  USEL UR18, UR18, URZ, UP0 ;  /* 0x0000003f12127287 */ /* 0x000fe40008000000 */
[----:B------:R-:W-:-:S06]  /*1d40*/  ULOP3.LUT UR8, UR4, UR8, URZ, 0x3c, !UPT ;  /* 0x0000000804087292 */ /* 0x000fcc000f8e3c3f */
[----:B------:R-:W-:Y:S01]  /*1d50*/  IMAD.U32 R13, RZ, RZ, UR8 ;  /* 0x00000008ff0d7e24 */ /* 0x000fe2000f8e00ff */
[----:B------:R-:W-:-:S06]  /*1d60*/  UMOV UR8, 0x1 ;  /* 0x0000000100087882 */ /* 0x000fcc0000000000 */
.L_x_13:
[----:B------:R-:W-:-:S04]  /*1d70*/  UISETP.LT.AND UP0, UPT, UR9, 0x1, UPT ;  /* 0x000000010900788c */ /* 0x000fc8000bf01270 */
[----:B------:R-:W-:-:S04]  /*1d80*/  USEL UR12, UR9, 0x1, UP0 ;  /* 0x00000001090c7887 */ /* 0x000fc80008000000 */
[----:B------:R-:W-:-:S04]  /*1d90*/  UIADD3 UR12, UR9, -UR12, URZ ;  /* 0x8000000c090c7290 */ /* 0x000fc8000fffe03f */
[----:B------:R-:W-:-:S06]  /*1da0*/  UISETP.GE.AND UP0, UPT, UR12, 0x1, UPT ;  /* 0x000000010c00788c */ /* 0x000fcc000bf06270 */
[----:B------:R-:W-:-:S13]  /*1db0*/  PLOP3.LUT P0, PT, PT, PT, UP0, 0x80, 0x0 ;  /* 0x000000000000781c */ /* 0x000fda0003f0f008 */
[----:B------:R-:W-:Y:S05]  /*1dc0*/  @!P0 BRA `(.L_x_19) ;  /* 0x0000000800008947 */ /* 0x000fea0003800000 */
[----:B01----:R-:W-:Y:S01]  /*1dd0*/  IMAD.U32 R10, RZ, RZ, UR12 ;  /* 0x0000000cff0a7e24 */ /* 0x003fe2000f8e00ff */
[----:B------:R-:W-:Y:S01]  /*1de0*/  UMOV UR19, UR5 ;  /* 0x0000000500137c82 */ /* 0x000fe20008000000 */
[----:B------:R-:W-:-:S05]  /*1df0*/  ULDC UR20, c[0x0][0x50c] ;  /* 0x0001430000147ab9 */ /* 0x000fca0000000800 */
.L_x_27:
[----:B------:R-:W-:-:S13]  /*1e00*/  ISETP.NE.AND P1, PT, R142, 0x3, PT ;  /* 0x000000038e00780c */ /* 0x000fda0003f25270 */
[----:B01----:R-:W-:Y:S05]  /*1e10*/  @!P1 BRA `(.L_x_20) ;  /* 0x0000000000049947 */ /* 0x003fea0003800000 */
[----:B------:R-:W-:Y:S01]  /*1e20*/  BPT.TRAP 0x1 ;  /* 0x000000040000795c */ /* 0x000fe20000300000 */
.L_x_20:
[----:B------:R-:W0:Y:S01]  /*1e30*/  S2UR UR12, SR_CgaCtaId ;  /* 0x00000000000c79c3 */ /* 0x000e220000008800 */
[----:B------:R-:W-:Y:S01]  /*1e40*/  UMOV UR10, 0x400 ;  /* 0x00000400000a7882 */ /* 0x000fe20000000000 */
[----:B------:R-:W-:Y:S01]  /*1e50*/  SHF.L.U32 R11, R13, 0x1f, RZ ;  /* 0x0000001f0d0b7819 */ /* 0x000fe200000006ff */
[----:B0-----:R-:W-:-:S04]  /*1e60*/  ULEA UR10, UR12, UR10, 0x18 ;  /* 0x0000000a0c0a7291 */ /* 0x001fc8000f8ec03f */
[----:B------:R-:W-:-:S09]  /*1e70*/  ULEA UR12, UR18, UR10, 0x3 ;  /* 0x0000000a120c7291 */ /* 0x000fd2000f8e183f */
[----:B------:R0:W1:Y:S01]  /*1e80*/  SYNCS.PHASECHK.TRANS64.TRYWAIT P0, [UR12], R11 ;  /* 0x0000000bff0075a7 */ /* 0x000062000800014c */
[----:B------:R-:W-:Y:S05]  /*1e90*/  @!P1 BRA `(.L_x_21) ;  /* 0x0000000000049947 */ /* 0x000fea0003800000 */
[----:B------:R-:W-:Y:S01]  /*1ea0*/  BPT.TRAP 0x1 ;  /* 0x000000040000795c */ /* 0x000fe20000300000 */
.L_x_21:
[----:B-1----:R-:W-:Y:S05]  /*1eb0*/  @P0 BRA `(.L_x_22) ;  /* 0x0000000000080947 */ /* 0x002fea0003800000 */
[----:B------:R-:W1:Y:S02]  /*1ec0*/  SYNCS.PHASECHK.TRANS64.TRYWAIT P0, [UR12], R11 ;  /* 0x0000000bff0075a7 */ /* 0x000e64000800014c */
[----:B-1----:R-:W-:Y:S05]  /*1ed0*/  @!P0 BRA `(.L_x_23) ;  /* 0x0000007400408947 */ /* 0x002fea0003800000 */
.L_x_22:
[----:B------:R-:W-:Y:S01]  /*1ee0*/  UIADD3 UR12, UR10, 0xa100, URZ ;  /* 0x0000a1000a0c7890 */ /* 0x000fe2000fffe03f */
[----:B------:R-:W-:Y:S01]  /*1ef0*/  WARPGROUP.ARRIVE ;  /* 0x00000000000079c5 */ /* 0x000fe20000000000 */
[----:B------:R-:W-:Y:S02]  /*1f00*/  UISETP.NE.AND UP0, UPT, UR7, URZ, UPT ;  /* 0x0000003f0700728c */ /* 0x000fe4000bf05270 */
[----:B------:R-:W-:Y:S02]  /*1f10*/  USHF.R.U32.HI UR12, URZ, 0x4, UR12 ;  /* 0x000000043f0c7899 */ /* 0x000fe4000801160c */
[----:B------:R-:W-:Y:S02]  /*1f20*/  USEL UR8, UR8, URZ, !UP0 ;  /* 0x0000003f08087287 */ /* 0x000fe4000c000000 */
[----:B------:R-:W-:Y:S02]  /*1f30*/  ULOP3.LUT UR7, UR12, 0x3fff, URZ, 0xc0, !UPT ;  /* 0x00003fff0c077892 */ /* 0x000fe4000f8ec03f */
[----:B------:R-:W-:-:S02]  /*1f40*/  ULOP3.LUT UR12, UR11, 0x10000, URZ, 0xfc, !UPT ;  /* 0x000100000b0c7892 */ /* 0x000fc4000f8efc3f */
[----:B------:R-:W-:Y:S02]  /*1f50*/  ULOP3.LUT UR7, UR7, 0x10000, URZ, 0xfc, !UPT ;  /* 0x0001000007077892 */ /* 0x000fe4000f8efc3f */
[----:B------:R-:W-:Y:S02]  /*1f60*/  UISETP.NE.U32.AND UP0, UPT, UR8, URZ, UPT ;  /* 0x0000003f0800728c */ /* 0x000fe4000bf05070 */
[----:B------:R-:W-:Y:S02]  /*1f70*/  ULEA UR12, UR18, UR12, 0x9 ;  /* 0x0000000c120c7291 */ /* 0x000fe4000f8e483f */
[----:B------:R-:W-:Y:S02]  /*1f80*/  ULEA UR14, UR18, UR7, 0x7 ;  /* 0x00000007120e7291 */ /* 0x000fe4000f8e383f */
[----:B------:R-:W-:Y:S01]  /*1f90*/  UIADD3 UR7, UR12, 0x100, URZ ;  /* 0x000001000c077890 */ /* 0x000fe2000fffe03f */
[----:B------:R-:W-:Y:S01]  /*1fa0*/  UMOV UR13, 0xc0000010 ;  /* 0xc0000010000d7882 */ /* 0x000fe20000000000 */
[----:B------:R-:W-:Y:S01]  /*1fb0*/  UMOV UR15, 0xc0000010 ;  /* 0xc0000010000f7882 */ /* 0x000fe20000000000 */
[----:B------:R-:W-:-:S04]  /*1fc0*/  UIADD3 UR6, UR6, 0x1, URZ ;  /* 0x0000000106067890 */ /* 0x000fc8000fffe03f */
[----:B------:R-:W-:Y:S01]  /*1fd0*/  QGMMA.64x64x32.F32.E5M2.E5M2 R56, gdesc[UR12], R56, UP0 ;  /* 0x00e000000c3879f3 */ /* 0x000fe2000bf03838 */
[----:B------:R-:W-:Y:S01]  /*1fe0*/  UMOV UR12, UR7 ;  /* 0x00000007000c7c82 */ /* 0x000fe20008000000 */
[----:B------:R-:W-:Y:S02]  /*1ff0*/  UMOV UR13, 0xc0000010 ;  /* 0xc0000010000d7882 */ /* 0x000fe40000000000 */
[----:B------:R-:W-:Y:S01]  /*2000*/  QGMMA.64x64x32.F32.E5M2.E5M2 R24, gdesc[UR12], R24, UP0, gsb0 ;  /* 0x00e000000c1879f3 */ /* 0x000fe2000b803818 */
[----:B------:R-:W-:-:S04]  /*2010*/  UISETP.NE.AND UP0, UPT, UR6, UR20, UPT ;  /* 0x000000140600728c */ /* 0x000fc8000bf05270 */
[----:B------:R-:W-:-:S06]  /*2020*/  USEL UR7, URZ, 0x1, UP0 ;  /* 0x000000013f077887 */ /* 0x000fcc0008000000 */
[----:B------:R-:W-:Y:S01]  /*2030*/  ISETP.NE.AND P0, PT, RZ, UR7, PT ;  /* 0x00000007ff007c0c */ /* 0x000fe2000bf05270 */
[----:B------:R-:W-:-:S12]  /*2040*/  WARPGROUP.DEPBAR.LE gsb0, 0x1 ;  /* 0x00008000000079c5 */ /* 0x000fd80000010100 */
[----:B------:R-:W-:Y:S05]  /*2050*/  @!P0 BRA `(.L_x_24) ;  /* 0x0000000400088947 */ /* 0x000fea0003800000 */
[----:B------:R-:W-:Y:S02]  /*2060*/  WARPGROUP.DEPBAR.LE gsb0, 0x0 ;  /* 0x00008000000079c5 */ /* 0x000fe40000010000 */
[----:B------:R-:W-:-:S01]  /*2070*/  FADD R145, R56, R145 ;  /* 0x0000009138917221 */ /* 0x000fc20000000000 */
[----:B------:R-:W-:Y:S01]  /*2080*/  FADD R140, R57, R140 ;  /* 0x0000008c398c7221 */ /* 0x000fe20000000000 */
        /* <DEDUP_REMOVED lines=62> */
[----:B------:R-:W-:-:S06]  /*2470*/  UMOV UR6, URZ ;  /* 0x0000003f00067c82 */ /* 0x000fcc0008000000 */
.L_x_24:
[----:B------:R-:W-:Y:S05]  /*2480*/  @!P1 BRA `(.L_x_25) ;  /* 0x0000000000049947 */ /* 0x000fea0003800000 */
[----:B------:R-:W-:Y:S01]  /*2490*/  BPT.TRAP 0x1 ;  /* 0x000000040000795c */ /* 0x000fe20000300000 */
.L_x_25:
[----:B------:R-:W-:Y:S01]  /*24a0*/  ULEA UR8, UR19, UR10, 0x3 ;  /* 0x0000000a13087291 */ /* 0x000fe2000f8e183f */
[----:B------:R-:W-:-:S03]  /*24b0*/  ISETP.GT.U32.AND P0, PT, R4, 0x1, PT ;  /* 0x000000010400780c */ /* 0x000fc60003f04070 */
[----:B------:R-:W-:-:S04]  /*24c0*/  UIADD3 UR8, UR8, 0x28, URZ ;  /* 0x0000002808087890 */ /* 0x000fc8000fffe03f */
[----:B------:R-:W-:-:S09]  /*24d0*/  UPRMT UR8, URZ, 0x654, UR8 ;  /* 0x000006543f087896 */ /* 0x000fd20008000008 */
[----:B------:R-:W-:Y:S01]  /*24e0*/  SYNCS.ARRIVE.TRANS64.RED.A1T0 RZ, [UR8], RZ ;  /* 0x000000ffffff79a7 */ /* 0x000fe20008100408 */
[----:B------:R-:W-:Y:S05]  /*24f0*/  @P0 BRA `(.L_x_26) ;  /* 0x0000000000040947 */ /* 0x000fea0003800000 */
[----:B------:R-:W-:Y:S01]  /*2500*/  BPT.TRAP 0x1 ;  /* 0x000000040000795c */ /* 0x000fe20000300000 */
.L_x_26:
[----:B------:R-:W-:Y:S01]  /*2510*/  UIADD3 UR18, UR18, 0x1, URZ ;  /* 0x0000000112127890 */ /* 0x000fe2000fffe03f */
[C---:B------:R-:W-:Y:S01]  /*2520*/  ISETP.GT.AND P0, PT, R10.reuse, 0x1, PT ;  /* 0x000000010a00780c */ /* 0x040fe20003f04270 */
[----:B------:R-:W-:Y:S01]  /*2530*/  UIADD3 UR19, UR19, 0x1, URZ ;  /* 0x0000000113137890 */ /* 0x000fe2000fffe03f */
[----:B------:R-:W-:Y:S01]  /*2540*/  VIADD R10, R10, 0xffffffff ;  /* 0xffffffff0a0a7836 */ /* 0x000fe20000000000 */
[----:B------:R-:W-:Y:S02]  /*2550*/  UISETP.NE.AND UP0, UPT, UR18, 0x5, UPT ;  /* 0x000000051200788c */ /* 0x000fe4000bf05270 */
[----:B------:R-:W-:Y:S02]  /*2560*/  UISETP.NE.AND UP1, UPT, UR19, 0x5, UPT ;  /* 0x000000051300788c */ /* 0x000fe4000bf25270 */
[----:B------:R-:W-:Y:S02]  /*2570*/  USEL UR8, URZ, 0x1, UP0 ;  /* 0x000000013f087887 */ /* 0x000fe40008000000 */
[----:B------:R-:W-:-:S02]  /*2580*/  USEL UR18, UR18, URZ, UP0 ;  /* 0x0000003f12127287 */ /* 0x000fc40008000000 */
[----:B------:R-:W-:Y:S02]  /*2590*/  USEL UR19, UR19, URZ, UP1 ;  /* 0x0000003f13137287 */ /* 0x000fe40008800000 */
[----:B------:R-:W-:Y:S01]  /*25a0*/  LOP3.LUT R13, R13, UR8, RZ, 0x3c, !PT ;  /* 0x000000080d0d7c12 */ /* 0x000fe2000f8e3cff */
[----:B------:R-:W-:Y:S01]  /*25b0*/  UMOV UR8, 0x1 ;  /* 0x0000000100087882 */ /* 0x000fe20000000000 */
[----:B------:R-:W-:Y:S08]  /*25c0*/  @P0 BRA `(.L_x_27) ;  /* 0xfffffff8000c0947 */ /* 0x000ff0000383ffff */
.L_x_19:
[----:B------:R-:W-:Y:S01]  /*25d0*/  UISETP.NE.AND UP0, UPT, UR6, URZ, UPT ;  /* 0x0000003f0600728c */ /* 0x000fe2000bf05270 */
[----:B01----:R-:W0:Y:S03]  /*25e0*/  LDC R10, c[0x0][0x28c] ;  /* 0x0000a300ff0a7b82 */ /* 0x003e260000000800 */
[----:B------:R-:W-:-:S06]  /*25f0*/  USEL UR6, URZ, 0x1, !UP0 ;  /* 0x000000013f067887 */ /* 0x000fcc000c000000 */
[----:B------:R-:W-:Y:S02]  /*2600*/  ISETP.NE.AND P0, PT, RZ, UR6, PT ;  /* 0x00000006ff007c0c */ /* 0x000fe4000bf05270 */
[----:B0-----:R-:W-:-:S11]  /*2610*/  ISETP.GE.AND P1, PT, R10, 0x1, PT ;  /* 0x000000010a00780c */ /* 0x001fd60003f26270 */
[----:B------:R-:W-:Y:S05]  /*2620*/  @!P0 BRA `(.L_x_28) ;  /* 0x0000000400048947 */ /* 0x000fea0003800000 */
[----:B------:R-:W-:Y:S02]  /*2630*/  WARPGROUP.DEPBAR.LE gsb0, 0x0 ;  /* 0x00008000000079c5 */ /* 0x000fe40000010000 */
[----:B------:R-:W-:Y:S01]  /*2640*/  FADD R145, R56, R145 ;  /* 0x0000009138917221 */ /* 0x000fe20000000000 */
        /* <DEDUP_REMOVED lines=62> */
[----:B------:R-:W-:-:S07]  /*2a30*/  FADD R18, R18, R55 ;  /* 0x0000003712127221 */ /* 0x000fce0000000000 */
.L_x_28:
[----:B------:R-:W-:Y:S02]  /*2a40*/  WARPGROUP.DEPBAR.LE gsb0, 0x0 ;  /* 0x00008000000079c5 */ /* 0x000fe40000010000 */
[----:B------:R-:W-:Y:S05]  /*2a50*/  @!P1 BRA `(.L_x_29) ;  /* 0x0000000000409947 */ /* 0x000fea0003800000 */
[----:B------:R-:W-:-:S13]  /*2a60*/  ISETP.NE.AND P0, PT, R142, 0x3, PT ;  /* 0x000000038e00780c */ /* 0x000fda0003f05270 */
[----:B------:R-:W-:Y:S05]  /*2a70*/  @!P0 BRA `(.L_x_30) ;  /* 0x0000000000048947 */ /* 0x000fea0003800000 */
[----:B------:R-:W-:Y:S01]  /*2a80*/  BPT.TRAP 0x1 ;  /* 0x000000040000795c */ /* 0x000fe20000300000 */
.L_x_30:
[----:B------:R-:W-:Y:S01]  /*2a90*/  UISETP.LT.AND UP0, UPT, UR9, 0x1, UPT ;  /* 0x000000010900788c */ /* 0x000fe2000bf01270 */
[----:B------:R-:W-:-:S03]  /*2aa0*/  ISETP.GT.U32.AND P0, PT, R4, 0x1, PT ;  /* 0x000000010400780c */ /* 0x000fc60003f04070 */
[----:B------:R-:W-:-:S04]  /*2ab0*/  USEL UR8, UR9, 0x1, UP0 ;  /* 0x0000000109087887 */ /* 0x000fc80008000000 */
[----:B------:R-:W-:-:S04]  /*2ac0*/  UIADD3 UR8, UR5, UR9, -UR8 ;  /* 0x0000000905087290 */ /* 0x000fc8000fffe808 */
[----:B------:R-:W-:-:S04]  /*2ad0*/  UIMAD.WIDE.U32 UR6, UR8, -0x33333333, URZ ;  /* 0xcccccccd080678a5 */ /* 0x000fc8000f8e003f */
[----:B------:R-:W-:-:S04]  /*2ae0*/  USHF.R.U32.HI UR6, URZ, 0x2, UR7 ;  /* 0x000000023f067899 */ /* 0x000fc80008011607 */
[----:B------:R-:W-:-:S04]  /*2af0*/  UIMAD UR8, UR6, -0x5, UR8 ;  /* 0xfffffffb060878a4 */ /* 0x000fc8000f8e0208 */
[----:B------:R-:W-:-:S04]  /*2b00*/  ULEA UR8, UR8, UR10, 0x3 ;  /* 0x0000000a08087291 */ /* 0x000fc8000f8e183f */
[----:B------:R-:W-:-:S04]  /*2b10*/  UIADD3 UR8, UR8, 0x28, URZ ;  /* 0x0000002808087890 */ /* 0x000fc8000fffe03f */
[----:B------:R-:W-:-:S09]  /*2b20*/  UPRMT UR8, URZ, 0x654, UR8 ;  /* 0x000006543f087896 */ /* 0x000fd20008000008 */
[----:B------:R-:W-:Y:S01]  /*2b30*/  SYNCS.ARRIVE.TRANS64.RED.A1T0 RZ, [UR8], RZ ;  /* 0x000000ffffff79a7 */ /* 0x000fe20008100408 */
[----:B------:R-:W-:Y:S05]  /*2b40*/  @P0 BRA `(.L_x_29) ;  /* 0x0000000000040947 */ /* 0x000fea0003800000 */
[----:B------:R-:W-:Y:S01]  /*2b50*/  BPT.TRAP 0x1 ;  /* 0x000000040000795c */ /* 0x000fe20000300000 */
.L_x_29:
[----:B------:R-:W0:Y:S01]  /*2b60*/  LDC R14, c[0x0][0x288] ;  /* 0x0000a200ff0e7b82 */ /* 0x000e220000000800 */
[----:B------:R-:W-:Y:S01]  /*2b70*/  IMAD.SHL.U32 R33, R7, 0x40, RZ ;  /* 0x0000004007217824 */ /* 0x000fe200078e00ff */
[--C-:B------:R-:W-:Y:S01]  /*2b80*/  SHF.R.U32.HI R10, RZ, 0x2, R0.reuse ;  /* 0x00000002ff0a7819 */ /* 0x100fe20000011600 */
[----:B------:R-:W-:Y:S01]  /*2b90*/  UIADD3 UR5, UR9, UR5, URZ ;  /* 0x0000000509057290 */ /* 0x000fe2000fffe03f */
[----:B------:R-:W-:Y:S01]  /*2ba0*/  LOP3.LUT R12, R0, 0x60, RZ, 0xc0, !PT ;  /* 0x00000060000c7812 */ /* 0x000fe200078ec0ff */
[----:B------:R-:W-:Y:S01]  /*2bb0*/  IMAD.SHL.U32 R34, R6, 0x100, RZ ;  /* 0x0000010006227824 */ /* 0x000fe200078e00ff */
[----:B------:R-:W-:Y:S01]  /*2bc0*/  SHF.R.U32.HI R13, RZ, 0x7, R0 ;  /* 0x00000007ff0d7819 */ /* 0x000fe20000011600 */
[----:B------:R-:W-:Y:S01]  /*2bd0*/  UISETP.GT.U32.AND UP0, UPT, UR5, 0x4, UPT ;  /* 0x000000040500788c */ /* 0x000fe2000bf04070 */
[----:B------:R-:W-:Y:S01]  /*2be0*/  LOP3.LUT R11, R10, 0x7, RZ, 0xc0, !PT ;  /* 0x000000070a0b7812 */ /* 0x000fe200078ec0ff */
[C---:B------:R-:W-:Y:S01]  /*2bf0*/  IMAD.SHL.U32 R26, R0.reuse, 0x2, RZ ;  /* 0x00000002001a7824 */ /* 0x040fe200078e00ff */
[----:B------:R-:W-:Y:S01]  /*2c00*/  SHF.R.U32.HI R12, RZ, 0x1, R12 ;  /* 0x00000001ff0c7819 */ /* 0x000fe2000001160c */
[----:B------:R-:W-:Y:S01]  /*2c10*/  ULDC UR12, c[0x0][0x284] ;  /* 0x0000a100000c7ab9 */ /* 0x000fe20000000800 */
[----:B------:R-:W-:Y:S01]  /*2c20*/  LOP3.LUT R10, R13, 0x1, RZ, 0xc0, !PT ;  /* 0x000000010d0a7812 */ /* 0x000fe200078ec0ff */
[----:B------:R-:W-:Y:S01]  /*2c30*/  UISETP.LT.U32.AND UP0, UPT, UR9, 0x5, UP0 ;  /* 0x000000050900788c */ /* 0x000fe20008701070 */
[----:B------:R-:W-:Y:S01]  /*2c40*/  IADD3 R15, RZ, -R12, -R11 ;  /* 0x8000000cff0f7210 */ /* 0x000fe20007ffe80b */
[----:B------:R-:W-:Y:S01]  /*2c50*/  UISETP.GE.U32.AND UP1, UPT, UR9, 0x5, UPT ;  /* 0x000000050900788c */ /* 0x000fe2000bf26070 */
[----:B------:R-:W-:Y:S01]  /*2c60*/  LOP3.LUT R13, R0, 0x3, RZ, 0xc0, !PT ;  /* 0x00000003000d7812 */ /* 0x000fe200078ec0ff */
[C---:B------:R-:W-:Y:S01]  /*2c70*/  IMAD.SHL.U32 R24, R10.reuse, 0x40, RZ ;  /* 0x000000400a187824 */ /* 0x040fe200078e00ff */
[----:B------:R-:W-:Y:S01]  /*2c80*/  SHF.R.S32.HI R29, RZ, 0x1f, R5 ;  /* 0x0000001fff1d7819 */ /* 0x000fe20000011405 */
[----:B------:R-:W-:Y:S01]  /*2c90*/  UIMAD.WIDE.U32 UR6, UR5, -0x33333333, URZ ;  /* 0xcccccccd050678a5 */ /* 0x000fe2000f8e003f */
[C---:B------:R-:W-:Y:S01]  /*2ca0*/  LOP3.LUT R26, R33.reuse, 0x6, R26, 0xf8, !PT ;  /* 0x00000006211a7812 */ /* 0x040fe200078ef81a */
[----:B------:R-:W-:Y:S01]  /*2cb0*/  USEL UR8, URZ, 0x1, !UP0 ;  /* 0x000000013f087887 */ /* 0x000fe2000c000000 */
[----:B------:R-:W-:Y:S01]  /*2cc0*/  IMAD R15, R10, -0x40, R15 ;  /* 0xffffffc00a0f7824 */ /* 0x000fe200078e020f */
[----:B------:R-:W-:Y:S01]  /*2cd0*/  ULDC.64 UR10, c[0x0][0x5d0] ;  /* 0x00017400000a7ab9 */ /* 0x000fe20000000a00 */
[----:B0-----:R-:W-:Y:S01]  /*2ce0*/  ISETP.GE.AND P0, PT, R33, R14, PT ;  /* 0x0000000e2100720c */ /* 0x001fe20003f06270 */
[----:B------:R-:W-:Y:S01]  /*2cf0*/  IMAD R10, R13, -0x2, R14 ;  /* 0xfffffffe0d0a7824 */ /* 0x000fe200078e020e */
[----:B------:R-:W-:Y:S01]  /*2d00*/  SHF.R.S32.HI R27, RZ, 0x1f, R26 ;  /* 0x0000001fff1b7819 */ /* 0x000fe2000001141a */
[----:B------:R-:W-:Y:S01]  /*2d10*/  IMAD R14, R29, UR10, RZ ;  /* 0x0000000a1d0e7c24 */ /* 0x000fe2000f8e02ff */
[----:B------:R-:W-:Y:S01]  /*2d20*/  ISETP.GE.OR P0, PT, R34, UR12, P0 ;  /* 0x0000000c22007c0c */ /* 0x000fe20008706670 */
[----:B------:R-:W-:Y:S01]  /*2d30*/  USHF.R.U32.HI UR6, URZ, 0x2, UR7 ;  /* 0x000000023f067899 */ /* 0x000fe20008011607 */
[----:B------:R-:W-:Y:S01]  /*2d40*/  LOP3.LUT R35, R24, 0x40, R11, 0xe2, !PT ;  /* 0x0000004018237812 */ /* 0x000fe200078ee20b */
[----:B------:R-:W-:Y:S01]  /*2d50*/  ULOP3.LUT UR4, UR4, UR8, URZ, 0x3c, !UPT ;  /* 0x0000000804047292 */ /* 0x000fe2000f8e3c3f */
[----:B------:R-:W-:Y:S01]  /*2d60*/  IMAD.WIDE R24, R6, 0x100, RZ ;  /* 0x0000010006187825 */ /* 0x000fe200078e02ff */
[----:B------:R-:W-:Y:S01]  /*2d70*/  UIMAD UR5, UR6, -0x5, UR5 ;  /* 0xfffffffb060578a4 */ /* 0x000fe2000f8e0205 */
[----:B------:R-:W-:Y:S01]  /*2d80*/  IADD3 R34, -R34, UR12, R15 ;  /* 0x0000000c22227c10 */ /* 0x000fe2000fffe10f */
[----:B------:R-:W-:Y:S01]  /*2d90*/  @UP1 ULOP3.LUT UR4, UR4, 0x1, UR6, 0x78, !UPT ;  /* 0x0000000104041892 */ /* 0x000fe2000f8e7806 */
[C---:B------:R-:W-:Y:S01]  /*2da0*/  IMAD R11, R5.reuse, UR11, R14 ;  /* 0x0000000b050b7c24 */ /* 0x040fe2000f8e020e */
[----:B------:R-:W-:Y:S01]  /*2db0*/  LOP3.LUT R35, R24, R35, R12, 0xfe, !PT ;  /* 0x0000002318237212 */ /* 0x000fe200078efe0c */
[----:B------:R-:W-:-:S04]  /*2dc0*/  IMAD.WIDE.U32 R6, R5, UR10, R26 ;  /* 0x0000000a05067c25 */ /* 0x000fc8000f8e001a */
[----:B------:R-:W-:Y:S02]  /*2dd0*/  IMAD.IADD R7, R7, 0x1, R11 ;  /* 0x0000000107077824 */ /* 0x000fe400078e020b */
[----:B------:R-:W-:Y:S02]  /*2de0*/  IMAD.IADD R33, R10, 0x1, -R33 ;  /* 0x000000010a217824 */ /* 0x000fe400078e0a21 */
[----:B------:R-:W-:Y:S01]  /*2df0*/  IMAD.MOV.U32 R32, RZ, RZ, -0x1 ;  /* 0xffffffffff207424 */ /* 0x000fe200078e00ff */
[----:B------:R-:W-:Y:S06]  /*2e00*/  @P0 BRA `(.L_x_31) ;  /* 0x0000004800040947 */ /* 0x000fec0003800000 */
[----:B------:R-:W0:Y:S01]  /*2e10*/  LDC.64 R30, c[0x0][0x5c8] ;  /* 0x00017200ff1e7b82 */ /* 0x000e220000000a00 */
[----:B------:R-:W-:Y:S01]  /*2e20*/  ULDC.64 UR6, c[0x0][0x5c0] ;  /* 0x0001700000067ab9 */ /* 0x000fe20000000a00 */
[----:B------:R-:W-:Y:S01]  /*2e30*/  BSSY B0, `(.L_x_31) ;  /* 0x000047e000007945 */ /* 0x000fe20003800000 */
[-C--:B0-----:R-:W-:Y:S02]  /*2e40*/  IMAD R10, R25, R30.reuse, RZ ;  /* 0x0000001e190a7224 */ /* 0x081fe400078e02ff */
[----:B------:R-:W-:-:S04]  /*2e50*/  IMAD.WIDE.U32 R6, R35, R30, R6 ;  /* 0x0000001e23067225 */ /* 0x000fc800078e0006 */
[----:B------:R-:W-:Y:S01]  /*2e60*/  IMAD R13, R35, R31, R10 ;  /* 0x0000001f230d7224 */ /* 0x000fe200078e020a */
[----:B------:R-:W-:Y:S01]  /*2e70*/  IADD3 R14, P4, R6, UR6, RZ ;  /* 0x00000006060e7c10 */ /* 0x000fe2000ff9e0ff */
[C---:B------:R-:W-:Y:S01]  /*2e80*/  IMAD.SHL.U32 R11, R30.reuse, 0x80, RZ ;  /* 0x000000801e0b7824 */ /* 0x040fe200078e00ff */
[C---:B------:R-:W-:Y:S01]  /*2e90*/  LEA R28, P2, R30.reuse, R6, 0x3 ;  /* 0x000000061e1c7211 */ /* 0x040fe200078418ff */
[----:B------:R-:W-:Y:S01]  /*2ea0*/  IMAD.IADD R36, R7, 0x1, R13 ;  /* 0x0000000107247824 */ /* 0x000fe200078e020d */
[----:B------:R-:W-:Y:S02]  /*2eb0*/  SHF.L.U64.HI R7, R30, 0x7, R31 ;  /* 0x000000071e077819 */ /* 0x000fe4000001021f */
[----:B------:R-:W-:Y:S02]  /*2ec0*/  IADD3 R10, P1, P0, R6, UR6, R11 ;  /* 0x00000006060a7c10 */ /* 0x000fe4000f83e00b */
[----:B------:R-:W-:Y:S02]  /*2ed0*/  IADD3.X R15, R36, UR7, RZ, P4, !PT ;  /* 0x00000007240f7c10 */ /* 0x000fe4000a7fe4ff */
[----:B---3-5:R-:W-:-:S02]  /*2ee0*/  FSETP.NEU.AND P4, PT, R9, RZ, PT ;  /* 0x000000ff0900720b */ /* 0x028fc40003f8d000 */
[----:B------:R-:W-:Y:S02]  /*2ef0*/  LEA.HI.X R30, R30, R36, R31, 0x3, P2 ;  /* 0x000000241e1e7211 */ /* 0x000fe400010f1c1f */
[C---:B------:R-:W-:Y:S02]  /*2f00*/  IADD3 R12, P2, R28.reuse, UR6, RZ ;  /* 0x000000061c0c7c10 */ /* 0x040fe4000ff5e0ff */
[----:B------:R-:W-:Y:S02]  /*2f10*/  IADD3 R6, P5, P6, R28, UR6, R11 ;  /* 0x000000061c067c10 */ /* 0x000fe4000febe00b */
[--C-:B------:R-:W-:Y:S02]  /*2f20*/  IADD3.X R11, R36, UR7, R7.reuse, P1, P0 ;  /* 0x00000007240b7c10 */ /* 0x100fe40008fe0407 */
[C---:B------:R-:W-:Y:S02]  /*2f30*/  IADD3.X R13, R30.reuse, UR7, RZ, P2, !PT ;  /* 0x000000071e0d7c10 */ /* 0x040fe400097fe4ff */
[----:B------:R-:W-:Y:S01]  /*2f40*/  IADD3.X R7, R30, UR7, R7, P5, P6 ;  /* 0x000000071e077c10 */ /* 0x000fe2000afec407 */
[----:B------:R-:W-:Y:S06]  /*2f50*/  @!P4 BRA `(.L_x_32) ;  /* 0x00000034009cc947 */ /* 0x000fec0003800000 */
[----:B------:R-:W-:Y:S01]  /*2f60*/  ULDC.64 UR6, c[0x0][0x5b8] ;  /* 0x00016e0000067ab9 */ /* 0x000fe20000000a00 */
[----:B------:R-:W-:Y:S01]  /*2f70*/  ISETP.GE.AND P0, PT, R34, 0x1, PT ;  /* 0x000000012200780c */ /* 0x000fe20003f06270 */
[----:B------:R-:W-:Y:S01]  /*2f80*/  IMAD R28, R29, UR6, RZ ;  /* 0x000000061d1c7c24 */ /* 0x000fe2000f8e02ff */
[----:B------:R-:W-:Y:S01]  /*2f90*/  ULDC.64 UR10, c[0x0][0x5a8] ;  /* 0x00016a00000a7ab9 */ /* 0x000fe20000000a00 */
[----:B------:R-:W-:Y:S01]  /*2fa0*/  IMAD.WIDE.U32 R26, R5, UR6, R26 ;  /* 0x00000006051a7c25 */ /* 0x000fe2000f8e001a */
[----:B------:R-:W-:Y:S01]  /*2fb0*/  ISETP.LT.OR P4, PT, R33, 0x1, !P0 ;  /* 0x000000012100780c */ /* 0x000fe20004781670 */
[----:B------:R-:W-:Y:S02]  /*2fc0*/  BSSY B1, `(.L_x_33) ;  /* 0x000000c000017945 */ /* 0x000fe40003800000 */
[----:B------:R-:W-:Y:S01]  /*2fd0*/  IMAD R5, R5, UR7, R28 ;  /* 0x0000000705057c24 */ /* 0x000fe2000f8e021c */
[----:B------:R-:W-:Y:S02]  /*2fe0*/  ULDC.64 UR6, c[0x0][0x5b0] ;  /* 0x00016c0000067ab9 */ /* 0x000fe40000000a00 */
[----:B------:R-:W-:-:S02]  /*2ff0*/  IMAD R30, R25, UR6, RZ ;  /* 0x00000006191e7c24 */ /* 0x000fc4000f8e02ff */
[----:B------:R-:W-:Y:S02]  /*3000*/  IMAD.IADD R27, R27, 0x1, R5 ;  /* 0x000000011b1b7824 */ /* 0x000fe400078e0205 */
[C---:B------:R-:W-:Y:S02]  /*3010*/  IMAD R5, R35.reuse, UR7, R30 ;  /* 0x0000000723057c24 */ /* 0x040fe4000f8e021e */
[----:B------:R-:W-:-:S03]  /*3020*/  IMAD.WIDE.U32 R28, R35, UR6, R26 ;  /* 0x00000006231c7c25 */ /* 0x000fc6000f8e001a */
[----:B------:R-:W-:-:S04]  /*3030*/  IADD3 R28, P1, R28, UR10, RZ ;  /* 0x0000000a1c1c7c10 */ /* 0x000fc8000ff3e0ff */
[--C-:B------:R-:W-:Y:S02]  /*3040*/  IADD3.X R29, R29, UR11, R5.reuse, P1, !PT ;  /* 0x0000000b1d1d7c10 */ /* 0x100fe40008ffe405 */
[----:B------:R-:W-:Y:S01]  /*3050*/  PRMT R5, RZ, 0x7610, R5 ;  /* 0x00007610ff057816 */ /* 0x000fe20000000005 */
[----:B------:R-:W-:Y:S06]  /*3060*/  @P4 BRA `(.L_x_34) ;  /* 0x0000000000044947 */ /* 0x000fec0003800000 */
[----:B------:R0:W5:Y:S02]  /*3070*/  LDG.E.U8 R5, desc[UR16][R28.64] ;  /* 0x000000101c057981 */ /* 0x000164000c1e1100 */
.L_x_34:
[----:B------:R-:W-:Y:S05]  /*3080*/  BSYNC B1 ;  /* 0x0000000000017941 */ /* 0x000fea0003800000 */
.L_x_33:
[----:B-----5:R-:W-:Y:S01]  /*3090*/  LOP3.LUT R5, R5, 0xff, RZ, 0xc0, !PT ;  /* 0x000000ff05057812 */ /* 0x020fe200078ec0ff */
[----:B------:R-:W-:Y:S01]  /*30a0*/  BSSY B1, `(.L_x_35) ;  /* 0x000000b000017945 */ /* 0x000fe20003800000 */
[----:B------:R-:W-:Y:S02]  /*30b0*/  ISETP.LT.OR P2, PT, R33, 0x2, !P0 ;  /* 0x000000022100780c */ /* 0x000fe40004741670 */
[----:B------:R-:W-:-:S05]  /*30c0*/  F2FP.F16.E5M2.UNPACK_B R5, R5 ;  /* 0x00000005ff05723e */ /* 0x000fca00020004ff */
[----:B------:R-:W-:Y:S01]  /*30d0*/  HADD2.F32 R30, -RZ, R5.H0_H0 ;  /* 0x20000005ff1e7230 */ /* 0x000fe20000004100 */
[----:B------:R-:W-:-:S04]  /*30e0*/  PRMT R5, RZ, 0x7610, R5 ;  /* 0x00007610ff057816 */ /* 0x000fc80000000005 */
[----:B------:R-:W-:-:S04]  /*30f0*/  FMUL R30, R30, R9 ;  /* 0x000000091e1e7220 */ /* 0x000fc80000400000 */
[----:B--2---:R-:W-:-:S05]  /*3100*/  FFMA R30, R145, R8, R30 ;  /* 0x00000008911e7223 */ /* 0x004fca000000001e */
[----:B------:R-:W-:-:S05]  /*3110*/  F2FP.SATFINITE.E5M2.F32.PACK_AB_MERGE_C R31, RZ, R30, RZ ;  /* 0x0000001eff1f723e */ /* 0x000fca00048060ff */
[----:B------:R1:W-:Y:S01]  /*3120*/  @!P4 STG.E.U8 desc[UR16][R14.64], R31 ;  /* 0x0000001f0e00c986 */ /* 0x0003e2000c101110 */
[----:B------:R-:W-:Y:S05]  /*3130*/  @P2 BRA `(.L_x_36) ;  /* 0x0000000000042947 */ /* 0x000fea0003800000 */
[----:B------:R2:W5:Y:S02]  /*3140*/  LDG.E.U8 R5, desc[UR16][R28.64+0x1] ;  /* 0x000001101c057981 */ /* 0x000564000c1e1100 */
.L_x_36:
[----:B------:R-:W-:Y:S05]  /*3150*/  BSYNC B1 ;  /* 0x0000000000017941 */ /* 0x000fea0003800000 */
.L_x_35:
[----:B-----5:R-:W-:Y:S01]  /*3160*/  LOP3.LUT R5, R5, 0xff, RZ, 0xc0, !PT ;  /* 0x000000ff05057812 */ /* 0x020fe200078ec0ff */
[----:B------:R-:W-:Y:S01]  /*3170*/  BSSY B1, `(.L_x_37) ;  /* 0x0000013000017945 */ /* 0x000fe20003800000 */
[----:B------:R-:W-:Y:S02]  /*3180*/  IADD3 R37, P1, R35, 0x8, RZ ;  /* 0x0000000823257810 */ /* 0x000fe40007f3e0ff */
[----:B------:R-:W-:-:S03]  /*3190*/  F2FP.F16.E5M2.UNPACK_B R5, R5 ;  /* 0x00000005ff05723e */ /* 0x000fc600020004ff */
[----:B-1----:R-:W-:Y:S01]  /*31a0*/  IMAD.X R31, RZ, RZ, R25, P1 ;  /* 0x000000ffff1f7224 */ /* 0x002fe200008e0619 */
[----:B------:R-:W-:Y:S01]  /*31b0*/  ISETP.GE.AND P1, PT, R34, 0x9, PT ;  /* 0x000000092200780c */ /* 0x000fe20003f26270 */
[----:B------:R-:W-:Y:S02]  /*31c0*/  HADD2.F32 R30, -RZ, R5.H0_H0 ;  /* 0x20000005ff1e7230 */ /* 0x000fe40000004100 */
[----:B------:R-:W-:Y:S01]  /*31d0*/  IMAD R36, R31, UR6, RZ ;  /* 0x000000061f247c24 */ /* 0x000fe2000f8e02ff */
[----:B------:R-:W-:Y:S02]  /*31e0*/  ISETP.LT.OR P5, PT, R33, 0x1, !P1 ;  /* 0x000000012100780c */ /* 0x000fe40004fa1670 */
[----:B------:R-:W-:Y:S01]  /*31f0*/  FMUL R5, R30, R9 ;  /* 0x000000091e057220 */ /* 0x000fe20000400000 */
[----:B------:R-:W-:-:S04]  /*3200*/  IMAD.WIDE.U32 R30, R37, UR6, R26 ;  /* 0x00000006251e7c25 */ /* 0x000fc8000f8e001a */
[----:B------:R-:W-:Y:S01]  /*3210*/  FFMA R5, R140, R8, R5 ;  /* 0x000000088c057223 */ /* 0x000fe20000000005 */
[----:B------:R-:W-:Y:S01]  /*3220*/  IMAD R37, R37, UR7, R36 ;  /* 0x0000000725257c24 */ /* 0x000fe2000f8e0224 */
[----:B------:R-:W-:-:S03]  /*3230*/  IADD3 R30, P4, R30, UR10, RZ ;  /* 0x0000000a1e1e7c10 */ /* 0x000fc6000ff9e0ff */
[----:B------:R-:W-:Y:S02]  /*3240*/  F2FP.SATFINITE.E5M2.F32.PACK_AB_MERGE_C R39, RZ, R5, RZ ;  /* 0x00000005ff27723e */ /* 0x000fe400048060ff */
[----:B------:R-:W-:Y:S02]  /*3250*/  IADD3.X R31, R31, UR11, R37, P4, !PT ;  /* 0x0000000b1f1f7c10 */ /* 0x000fe4000a7fe425 */
[----:B------:R-:W-:Y:S01]  /*3260*/  PRMT R5, RZ, 0x7610, R5 ;  /* 0x00007610ff057816 */ /* 0x000fe20000000005 */
[----:B------:R1:W-:Y:S01]  /*3270*/  @!P2 STG.E.U8 desc[UR16][R14.64+0x1], R39 ;  /* 0x000001270e00a986 */ /* 0x0003e2000c101110 */
[----:B------:R-:W-:Y:S05]  /*3280*/  @P5 BRA `(.L_x_38) ;  /* 0x0000000000045947 */ /* 0x000fea0003800000 */
[----:B------:R3:W5:Y:S02]  /*3290*/  LDG.E.U8 R5, desc[UR16][R30.64] ;  /* 0x000000101e057981 */ /* 0x000764000c1e1100 */
.L_x_38:
[----:B------:R-:W-:Y:S05]  /*32a0*/  BSYNC B1 ;  /* 0x0000000000017941 */ /* 0x000fea0003800000 */
.L_x_37:
[----:B-----5:R-:W-:Y:S01]  /*32b0*/  LOP3.LUT R5, R5, 0xff, RZ, 0xc0, !PT ;  /* 0x000000ff05057812 */ /* 0x020fe200078ec0ff */
[----:B------:R-:W-:Y:S01]  /*32c0*/  BSSY B1, `(.L_x_39) ;  /* 0x000000b000017945 */ /* 0x000fe20003800000 */
[----:B------:R-:W-:Y:S02]  /*32d0*/  ISETP.LT.OR P2, PT, R33, 0x2, !P1 ;  /* 0x000000022100780c */ /* 0x000fe40004f41670 */
[----:B------:R-:W-:-:S05]  /*32e0*/  F2FP.F16.E5M2.UNPACK_B R5, R5 ;  /* 0x00000005ff05723e */ /* 0x000fca00020004ff */
[----:B------:R-:W-:Y:S01]  /*32f0*/  HADD2.F32 R36, -RZ, R5.H0_H0 ;  /* 0x20000005ff247230 */ /* 0x000fe20000004100 */
[----:B------:R-:W-:-:S04]  /*3300*/  PRMT R5, RZ, 0x7610, R5 ;  /* 0x00007610ff057816 */ /* 0x000fc80000000005 */
[----:B------:R-:W-:-:S04]  /*3310*/  FMUL R36, R36, R9 ;  /* 0x0000000924247220 */ /* 0x000fc80000400000 */
[----:B------:R-:W-:-:S05]  /*3320*/  FFMA R36, R143, R8, R36 ;  /* 0x000000088f247223 */ /* 0x000fca0000000024 */
[----:B------:R-:W-:-:S05]  /*3330*/  F2FP.SATFINITE.E5M2.F32.PACK_AB_MERGE_C R37, RZ, R36, RZ ;  /* 0x00000024ff25723e */ /* 0x000fca00048060ff */
[----:B------:R4:W-:Y:S01]  /*3340*/  @!P5 STG.E.U8 desc[UR16][R12.64], R37 ;  /* 0x000000250c00d986 */ /* 0x0009e2000c101110 */
[----:B------:R-:W-:Y:S05]  /*3350*/  @P2 BRA `(.L_x_40) ;  /* 0x0000000000042947 */ /* 0x000fea0003800000 */
[----:B------:R0:W5:Y:S02]  /*3360*/  LDG.E.U8 R5, desc[UR16][R30.64+0x1] ;  /* 0x000001101e057981 */ /* 0x000164000c1e1100 */
.L_x_40:
[----:B------:R-:W-:Y:S05]  /*3370*/  BSYNC B1 ;  /* 0x0000000000017941 */ /* 0x000fea0003800000 */
.L_x_39:
[----:B-----5:R-:W-:Y:S01]  /*3380*/  LOP3.LUT R5, R5, 0xff, RZ, 0xc0, !PT ;  /* 0x000000ff05057812 */ /* 0x020fe200078ec0ff */
[----:B------:R-:W-:Y:S01]  /*3390*/  BSSY B1, `(.L_x_41) ;  /* 0x000000b000017945 */ /* 0x000fe20003800000 */
[----:B------:R-:W-:Y:S02]  /*33a0*/  ISETP.LT.OR P4, PT, R33, 0x9, !P0 ;  /* 0x000000092100780c */ /* 0x000fe40004781670 */
[----:B------:R-:W-:-:S05]  /*33b0*/  F2FP.F16.E5M2.UNPACK_B R5, R5 ;  /* 0x00000005ff05723e */ /* 0x000fca00020004ff */
[----:B------:R-:W-:-:S05]  /*33c0*/  HADD2.F32 R36, -RZ, R5.H0_H0 ;  /* 0x20000005ff247230 */ /* 0x000fca0000004100 */
[----:B------:R-:W-:-:S04]  /*33d0*/  FMUL R5, R36, R9 ;  /* 0x0000000924057220 */ /* 0x000fc80000400000 */
[----:B------:R-:W-:-:S05]  /*33e0*/  FFMA R5, R138, R8, R5 ;  /* 0x000000088a057223 */ /* 0x000fca0000000005 */
[----:B----4-:R-:W-:Y:S02]  /*33f0*/  F2FP.SATFINITE.E5M2.F32.PACK_AB_MERGE_C R37, RZ, R5, RZ ;  /* 0x00000005ff25723e */ /* 0x010fe400048060ff */
[----:B------:R-:W-:-:S03]  /*3400*/  PRMT R5, RZ, 0x7610, R5 ;  /* 0x00007610ff057816 */ /* 0x000fc60000000005 */
[----:B------:R4:W-:Y:S01]  /*3410*/  @!P2 STG.E.U8 desc[UR16][R12.64+0x1], R37 ;  /* 0x000001250c00a986 */ /* 0x0009e2000c101110 */
[----:B------:R-:W-:Y:S05]  /*3420*/  @P4 BRA `(.L_x_42) ;  /* 0x0000000000044947 */ /* 0x000fea0003800000 */
[----:B------:R0:W5:Y:S02]  /*3430*/  LDG.E.U8 R5, desc[UR16][R28.64+0x8] ;  /* 0x000008101c057981 */ /* 0x000164000c1e1100 */
.L_x_42:
[----:B------:R-:W-:Y:S05]  /*3440*/  BSYNC B1 ;  /* 0x0000000000017941 */ /* 0x000fea0003800000 */
.L_x_41:
        /* <DEDUP_REMOVED lines=8> */
[----:B----4-:R-:W-:-:S05]  /*34d0*/  F2FP.SATFINITE.E5M2.F32.PACK_AB_MERGE_C R37, RZ, R36, RZ ;  /* 0x00000024ff25723e */ /* 0x010fca00048060ff */
[----:B------:R4:W-:Y:S01]  /*34e0*/  @!P4 STG.E.U8 desc[UR16][R14.64+0x8], R37 ;  /* 0x000008250e00c986 */ /* 0x0009e2000c101110 */
[----:B------:R-:W-:Y:S05]  /*34f0*/  @P2 BRA `(.L_x_44) ;  /* 0x0000000000042947 */ /* 0x000fea0003800000 */
[----:B------:R0:W5:Y:S02]  /*3500*/  LDG.E.U8 R5, desc[UR16][R28.64+0x9] ;  /* 0x000009101c057981 */ /* 0x000164000c1e1100 */
.L_x_44:
[----:B------:R-:W-:Y:S05]  /*3510*/  BSYNC B1 ;  /* 0x0000000000017941 */ /* 0x000fea0003800000 */
.L_x_43:
        /* <DEDUP_REMOVED lines=12> */
.L_x_46:
[----:B------:R-:W-:Y:S05]  /*35e0*/  BSYNC B1 ;  /* 0x0000000000017941 */ /* 0x000fea0003800000 */
.L_x_45:
        /* <DEDUP_REMOVED lines=12> */
.L_x_48:
[----:B------:R-:W-:Y:S05]  /*36b0*/  BSYNC B1 ;  /* 0x0000000000017941 */ /* 0x000fea0003800000 */
.L_x_47:
        /* <DEDUP_REMOVED lines=12> */
.L_x_50:
[----:B------:R-:W-:Y:S05]  /*3780*/  BSYNC B1 ;  /* 0x0000000000017941 */ /* 0x000fea0003800000 */
.L_x_49:
        /* <DEDUP_REMOVED lines=12> */
.L_x_52:
[----:B------:R-:W-:Y:S05]  /*3850*/  BSYNC B1 ;  /* 0x0000000000017941 */ /* 0x000fea0003800000 */
.L_x_51:
        /* <DEDUP_REMOVED lines=12> */
.L_x_54:
[----:B------:R-:W-:Y:S05]  /*3920*/  BSYNC B1 ;  /* 0x0000000000017941 */ /* 0x000fea0003800000 */
.L_x_53:
        /* <DEDUP_REMOVED lines=12> */
.L_x_56:
[----:B------:R-:W-:Y:S05]  /*39f0*/  BSYNC B1 ;  /* 0x0000000000017941 */ /* 0x000fea0003800000 */
.L_x_55:
        /* <DEDUP_REMOVED lines=12> */
.L_x_58:
[----:B------:R-:W-:Y:S05]  /*3ac0*/  BSYNC B1 ;  /* 0x0000000000017941 */ /* 0x000fea0003800000 */
.L_x_57:
        /* <DEDUP_REMOVED lines=12> */
.L_x_60:
[----:B------:R-:W-:Y:S05]  /*3b90*/  BSYNC B1 ;  /* 0x0000000000017941 */ /* 0x000fea0003800000 */
.L_x_59:
        /* <DEDUP_REMOVED lines=12> */
.L_x_62:
[----:B------:R-:W-:Y:S05]  /*3c60*/  BSYNC B1 ;  /* 0x0000000000017941 */ /* 0x000fea0003800000 */
.L_x_61:
        /* <DEDUP_REMOVED lines=12> */
.L_x_64:
[----:B------:R-:W-:Y:S05]  /*3d30*/  BSYNC B1 ;  /* 0x0000000000017941 */ /* 0x000fea0003800000 */
.L_x_63:
        /* <DEDUP_REMOVED lines=12> */
.L_x_66:
[----:B------:R-:W-:Y:S05]  /*3e00*/  BSYNC B1 ;  /* 0x0000000000017941 */ /* 0x000fea0003800000 */
.L_x_65:
        /* <DEDUP_REMOVED lines=12> */
.L_x_68:
[----:B------:R-:W-:Y:S05]  /*3ed0*/  BSYNC B1 ;  /* 0x0000000000017941 */ /* 0x000fea0003800000 */
.L_x_67:
        /* <DEDUP_REMOVED lines=12> */
.L_x_70:
[----:B------:R-:W-:Y:S05]  /*3fa0*/  BSYNC B1 ;  /* 0x0000000000017941 */ /* 0x000fea0003800000 */
.L_x_69:
        /* <DEDUP_REMOVED lines=12> */
.L_x_72:
[----:B------:R-:W-:Y:S05]  /*4070*/  BSYNC B1 ;  /* 0x0000000000017941 */ /* 0x000fea0003800000 */
.L_x_71:
        /* <DEDUP_REMOVED lines=12> */
.L_x_74:
[----:B------:R-:W-:Y:S05]  /*4140*/  BSYNC B1 ;  /* 0x0000000000017941 */ /* 0x000fea0003800000 */
.L_x_73:
        /* <DEDUP_REMOVED lines=12> */
.L_x_76:
[----:B------:R-:W-:Y:S05]  /*4210*/  BSYNC B1 ;  /* 0x0000000000017941 */ /* 0x000fea0003800000 */
.L_x_75:
        /* <DEDUP_REMOVED lines=12> */
.L_x_78:
[----:B------:R-:W-:Y:S05]  /*42e0*/  BSYNC B1 ;  /* 0x0000000000017941 */ /* 0x000fea0003800000 */
.L_x_77:
        /* <DEDUP_REMOVED lines=12> */
.L_x_80:
[----:B------:R-:W-:Y:S05]  /*43b0*/  BSYNC B1 ;  /* 0x0000000000017941 */ /* 0x000fea0003800000 */
.L_x_79:
        /* <DEDUP_REMOVED lines=12> */
.L_x_82:
[----:B------:R-:W-:Y:S05]  /*4480*/  BSYNC B1 ;  /* 0x0000000000017941 */ /* 0x000fea0003800000 */
.L_x_81:
        /* <DEDUP_REMOVED lines=12> */
.L_x_84:
[----:B------:R-:W-:Y:S05]  /*4550*/  BSYNC B1 ;  /* 0x0000000000017941 */ /* 0x000fea0003800000 */
.L_x_83:
        /* <DEDUP_REMOVED lines=12> */
.L_x_86:
[----:B------:R-:W-:Y:S05]  /*4620*/  BSYNC B1 ;  /* 0x0000000000017941 */ /* 0x000fea0003800000 */
.L_x_85:
        /* <DEDUP_REMOVED lines=12> */
.L_x_88:
[----:B------:R-:W-:Y:S05]  /*46f0*/  BSYNC B1 ;  /* 0x0000000000017941 */ /* 0x000fea0003800000 */
.L_x_87:
        /* <DEDUP_REMOVED lines=12> */
.L_x_90:
[----:B------:R-:W-:Y:S05]  /*47c0*/  BSYNC B1 ;  /* 0x0000000000017941 */ /* 0x000fea0003800000 */
.L_x_89:
        /* <DEDUP_REMOVED lines=12> */
.L_x_92:
[----:B------:R-:W-:Y:S05]  /*4890*/  BSYNC B1 ;  /* 0x0000000000017941 */ /* 0x000fea0003800000 */
.L_x_91:
[----:B-----5:R-:W-:Y:S01]  /*48a0*/  LOP3.LUT R5, R5, 0xff, RZ, 0xc0, !PT ;  /* 0x000000ff05057812 */ /* 0x020fe200078ec0ff */
[----:B------:R-:W-:Y:S01]  /*48b0*/  BSSY B1, `(.L_x_93) ;  /* 0x000000b000017945 */ /* 0x000fe20003800000 */
[----:B------:R-:W-:Y:S02]  /*48c0*/  ISETP.LT.OR P2, PT, R33, 0x39, !P1 ;  /* 0x000000392100780c */ /* 0x000fe40004f41670 */
[----:B------:R-:W-:-:S05]  /*48d0*/  F2FP.F16.E5M2.UNPACK_B R5, R5 ;  /* 0x00000005ff05723e */ /* 0x000fca00020004ff */
[----:B0-2---:R-:W-:-:S05]  /*48e0*/  HADD2.F32 R28, -RZ, R5.H0_H0 ;  /* 0x20000005ff1c7230 */ /* 0x005fca0000004100 */
[----:B------:R-:W-:-:S04]  /*48f0*/  FMUL R5, R28, R9 ;  /* 0x000000091c057220 */ /* 0x000fc80000400000 */
[----:B------:R-:W-:-:S05]  /*4900*/  FFMA R5, R112, R8, R5 ;  /* 0x0000000870057223 */ /* 0x000fca0000000005 */
[----:B------:R-:W-:Y:S02]  /*4910*/  F2FP.SATFINITE.E5M2.F32.PACK_AB_MERGE_C R29, RZ, R5, RZ ;  /* 0x00000005ff1d723e */ /* 0x000fe400048060ff */
[----:B------:R-:W-:-:S03]  /*4920*/  PRMT R5, RZ, 0x7610, R5 ;  /* 0x00007610ff057816 */ /* 0x000fc60000000005 */
[----:B------:R0:W-:Y:S01]  /*4930*/  @!P0 STG.E.U8 desc[UR16][R14.64+0x39], R29 ;  /* 0x0000391d0e008986 */ /* 0x0001e2000c101110 */
[----:B------:R-:W-:Y:S05]  /*4940*/  @P2 BRA `(.L_x_94) ;  /* 0x0000000000042947 */ /* 0x000fea0003800000 */
[----:B------:R2:W5:Y:S02]  /*4950*/  LDG.E.U8 R5, desc[UR16][R30.64+0x38] ;  /* 0x000038101e057981 */ /* 0x000564000c1e1100 */
.L_x_94:
[----:B------:R-:W-:Y:S05]  /*4960*/  BSYNC B1 ;  /* 0x0000000000017941 */ /* 0x000fea0003800000 */
.L_x_93:
[----:B-----5:R-:W-:Y:S01]  /*4970*/  LOP3.LUT R5, R5, 0xff, RZ, 0xc0, !PT ;  /* 0x000000ff05057812 */ /* 0x020fe200078ec0ff */
[----:B------:R-:W-:Y:S01]  /*4980*/  BSSY B1, `(.L_x_95) ;  /* 0x000000b000017945 */ /* 0x000fe20003800000 */
[----:B------:R-:W-:Y:S02]  /*4990*/  ISETP.LT.OR P1, PT, R33, 0x3a, !P1 ;  /* 0x0000003a2100780c */ /* 0x000fe40004f21670 */
[----:B------:R-:W-:-:S05]  /*49a0*/  F2FP.F16.E5M2.UNPACK_B R5, R5 ;  /* 0x00000005ff05723e */ /* 0x000fca00020004ff */
[----:B01--4-:R-:W-:Y:S01]  /*49b0*/  HADD2.F32 R14, -RZ, R5.H0_H0 ;  /* 0x20000005ff0e7230 */ /* 0x013fe20000004100 */
[----:B------:R-:W-:-:S04]  /*49c0*/  PRMT R5, RZ, 0x7610, R5 ;  /* 0x00007610ff057816 */ /* 0x000fc80000000005 */
[----:B------:R-:W-:-:S04]  /*49d0*/  FMUL R14, R14, R9 ;  /* 0x000000090e0e7220 */ /* 0x000fc80000400000 */
[----:B------:R-:W-:-:S05]  /*49e0*/  FFMA R14, R115, R8, R14 ;  /* 0x00000008730e7223 */ /* 0x000fca000000000e */
[----:B------:R-:W-:-:S05]  /*49f0*/  F2FP.SATFINITE.E5M2.F32.PACK_AB_MERGE_C R15, RZ, R14, RZ ;  /* 0x0000000eff0f723e */ /* 0x000fca00048060ff */
[----:B------:R0:W-:Y:S01]  /*4a00*/  @!P2 STG.E.U8 desc[UR16][R12.64+0x38], R15 ;  /* 0x0000380f0c00a986 */ /* 0x0001e2000c101110 */
[----:B------:R-:W-:Y:S05]  /*4a10*/  @P1 BRA `(.L_x_96) ;  /* 0x0000000000041947 */ /* 0x000fea0003800000 */
[----:B------:R1:W5:Y:S02]  /*4a20*/  LDG.E.U8 R5, desc[UR16][R30.64+0x39] ;  /* 0x000039101e057981 */ /* 0x000364000c1e1100 */
.L_x_96:
[----:B------:R-:W-:Y:S05]  /*4a30*/  BSYNC B1 ;  /* 0x0000000000017941 */ /* 0x000fea0003800000 */
.L_x_95:
[----:B-----5:R-:W-:Y:S01]  /*4a40*/  LOP3.LUT R5, R5, 0xff, RZ, 0xc0, !PT ;  /* 0x000000ff05057812 */ /* 0x020fe200078ec0ff */
[----:B------:R-:W-:Y:S01]  /*4a50*/  BSSY B1, `(.L_x_97) ;  /* 0x0000013000017945 */ /* 0x000fe20003800000 */
[----:B------:R-:W-:Y:S02]  /*4a60*/  IADD3 R29, P0, R35, 0x80, RZ ;  /* 0x00000080231d7810 */ /* 0x000fe40007f1e0ff */
[----:B------:R-:W-:-:S03]  /*4a70*/  F2FP.F16.E5M2.UNPACK_B R5, R5 ;  /* 0x00000005ff05723e */ /* 0x000fc600020004ff */
[----:B0-----:R-:W-:Y:S01]  /*4a80*/  IMAD.X R15, RZ, RZ, R25, P0 ;  /* 0x000000ffff0f7224 */ /* 0x001fe200000e0619 */
        /* <DEDUP_REMOVED lines=9> */
[----:B-123--:R-:W-:Y:S02]  /*4b20*/  F2FP.SATFINITE.E5M2.F32.PACK_AB_MERGE_C R31, RZ, R5, RZ ;  /* 0x00000005ff1f723e */ /* 0x00efe400048060ff */
[----:B------:R-:W-:Y:S02]  /*4b30*/  IADD3.X R15, R15, UR11, R29, P2, !PT ;  /* 0x0000000b0f0f7c10 */ /* 0x000fe400097fe41d */
[----:B------:R-:W-:Y:S01]  /*4b40*/  PRMT R5, RZ, 0x7610, R5 ;  /* 0x00007610ff057816 */ /* 0x000fe20000000005 */
[----:B------:R0:W-:Y:S01]  /*4b50*/  @!P1 STG.E.U8 desc[UR16][R12.64+0x39], R31 ;  /* 0x0000391f0c009986 */ /* 0x0001e2000c101110 */
[----:B------:R-:W-:Y:S05]  /*4b60*/  @P4 BRA `(.L_x_98) ;  /* 0x0000000000044947 */ /* 0x000fea0003800000 */
[----:B------:R1:W5:Y:S02]  /*4b70*/  LDG.E.U8 R5, desc[UR16][R14.64] ;  /* 0x000000100e057981 */ /* 0x000364000c1e1100 */
.L_x_98:
[----:B------:R-:W-:Y:S05]  /*4b80*/  BSYNC B1 ;  /* 0x0000000000017941 */ /* 0x000fea0003800000 */
.L_x_97:
[----:B-----5:R-:W-:Y:S01]  /*4b90*/  LOP3.LUT R5, R5, 0xff, RZ, 0xc0, !PT ;  /* 0x000000ff05057812 */ /* 0x020fe200078ec0ff */
[----:B------:R-:W-:Y:S01]  /*4ba0*/  BSSY B1, `(.L_x_99) ;  /* 0x000000b000017945 */ /* 0x000fe20003800000 */
[----:B------:R-:W-:Y:S02]  /*4bb0*/  ISETP.LT.OR P2, PT, R33, 0x2, !P0 ;  /* 0x000000022100780c */ /* 0x000fe40004741670 */
[----:B------:R-:W-:-:S05]  /*4bc0*/  F2FP.F16.E5M2.UNPACK_B R5, R5 ;  /* 0x00000005ff05723e */ /* 0x000fca00020004ff */
[----:B0-----:R-:W-:Y:S01]  /*4bd0*/  HADD2.F32 R12, -RZ, R5.H0_H0 ;  /* 0x20000005ff0c7230 */ /* 0x001fe20000004100 */
[----:B------:R-:W-:-:S04]  /*4be0*/  PRMT R5, RZ, 0x7610, R5 ;  /* 0x00007610ff057816 */ /* 0x000fc80000000005 */
[----:B------:R-:W-:-:S04]  /*4bf0*/  FMUL R12, R12, R9 ;  /* 0x000000090c0c7220 */ /* 0x000fc80000400000 */
[----:B------:R-:W-:-:S05]  /*4c00*/  FFMA R12, R113, R8, R12 ;  /* 0x00000008710c7223 */ /* 0x000fca000000000c */
[----:B------:R-:W-:-:S05]  /*4c10*/  F2FP.SATFINITE.E5M2.F32.PACK_AB_MERGE_C R13, RZ, R12, RZ ;  /* 0x0000000cff0d723e */ /* 0x000fca00048060ff */
[----:B------:R0:W-:Y:S01]  /*4c20*/  @!P4 STG.E.U8 desc[UR16][R10.64], R13 ;  /* 0x0000000d0a00c986 */ /* 0x0001e2000c101110 */
[----:B------:R-:W-:Y:S05]  /*4c30*/  @P2 BRA `(.L_x_100) ;  /* 0x0000000000042947 */ /* 0x000fea0003800000 */
[----:B------:R2:W5:Y:S02]  /*4c40*/  LDG.E.U8 R5, desc[UR16][R14.64+0x1] ;  /* 0x000001100e057981 */ /* 0x000564000c1e1100 */
.L_x_100:
[----:B------:R-:W-:Y:S05]  /*4c50*/  BSYNC B1 ;  /* 0x0000000000017941 */ /* 0x000fea0003800000 */
.L_x_99:
[----:B-----5:R-:W-:Y:S01]  /*4c60*/  LOP3.LUT R5, R5, 0xff, RZ, 0xc0, !PT ;  /* 0x000000ff05057812 */ /* 0x020fe200078ec0ff */
[----:B------:R-:W-:Y:S01]  /*4c70*/  BSSY B1, `(.L_x_101) ;  /* 0x0000013000017945 */ /* 0x000fe20003800000 */
[----:B------:R-:W-:Y:S02]  /*4c80*/  IADD3 R35, P1, R35, 0x88, RZ ;  /* 0x0000008823237810 */ /* 0x000fe40007f3e0ff */
[----:B------:R-:W-:-:S03]  /*4c90*/  F2FP.F16.E5M2.UNPACK_B R5, R5 ;  /* 0x00000005ff05723e */ /* 0x000fc600020004ff */
[----:B------:R-:W-:Y:S01]  /*4ca0*/  IMAD.X R24, RZ, RZ, R25, P1 ;  /* 0x000000ffff187224 */ /* 0x000fe200008e0619 */
[----:B------:R-:W-:Y:S01]  /*4cb0*/  ISETP.GE.AND P1, PT, R34, 0x89, PT ;  /* 0x000000892200780c */ /* 0x000fe20003f26270 */
[----:B------:R-:W-:Y:S02]  /*4cc0*/  HADD2.F32 R12, -RZ, R5.H0_H0 ;  /* 0x20000005ff0c7230 */ /* 0x000fe40000004100 */
[----:B------:R-:W-:Y:S01]  /*4cd0*/  IMAD R24, R24, UR6, RZ ;  /* 0x0000000618187c24 */ /* 0x000fe2000f8e02ff */
[----:B------:R-:W-:Y:S01]  /*4ce0*/  ISETP.LT.OR P5, PT, R33, 0x1, !P1 ;  /* 0x000000012100780c */ /* 0x000fe20004fa1670 */
[----:B------:R-:W-:-:S04]  /*4cf0*/  IMAD.WIDE.U32 R26, R35, UR6, R26 ;  /* 0x00000006231a7c25 */ /* 0x000fc8000f8e001a */
[----:B------:R-:W-:Y:S01]  /*4d00*/  FMUL R5, R12, R9 ;  /* 0x000000090c057220 */ /* 0x000fe20000400000 */
[----:B------:R-:W-:-:S03]  /*4d10*/  IMAD R35, R35, UR7, R24 ;  /* 0x0000000723237c24 */ /* 0x000fc6000f8e0218 */
[----:B------:R-:W-:Y:S01]  /*4d20*/  FFMA R5, R108, R8, R5 ;  /* 0x000000086c057223 */ /* 0x000fe20000000005 */
[----:B------:R-:W-:-:S04]  /*4d30*/  IADD3 R12, P4, R26, UR10, RZ ;  /* 0x0000000a1a0c7c10 */ /* 0x000fc8000ff9e0ff */
[----:B------:R-:W-:Y:S02]  /*4d40*/  F2FP.SATFINITE.E5M2.F32.PACK_AB_MERGE_C R25, RZ, R5, RZ ;  /* 0x00000005ff19723e */ /* 0x000fe400048060ff */
[----:B0-----:R-:W-:Y:S02]  /*4d50*/  IADD3.X R13, R27, UR11, R35, P4, !PT ;  /* 0x0000000b1b0d7c10 */ /* 0x001fe4000a7fe423 */
[----:B------:R-:W-:Y:S01]  /*4d60*/  PRMT R5, RZ, 0x7610, R5 ;  /* 0x00007610ff057816 */ /* 0x000fe20000000005 */
[----:B------:R0:W-:Y:S01]  /*4d70*/  @!P2 STG.E.U8 desc[UR16][R10.64+0x1], R25 ;  /* 0x000001190a00a986 */ /* 0x0001e2000c101110 */
[----:B------:R-:W-:Y:S05]  /*4d80*/  @P5 BRA `(.L_x_102) ;  /* 0x0000000000045947 */ /* 0x000fea0003800000 */
[----:B------:R3:W5:Y:S02]  /*4d90*/  LDG.E.U8 R5, desc[UR16][R12.64] ;  /* 0x000000100c057981 */ /* 0x000764000c1e1100 */
.L_x_102:
[----:B------:R-:W-:Y:S05]  /*4da0*/  BSYNC B1 ;  /* 0x0000000000017941 */ /* 0x000fea0003800000 */
.L_x_101:
        /* <DEDUP_REMOVED lines=8> */
[----:B0-----:R-:W-:-:S05]  /*4e30*/  F2FP.SATFINITE.E5M2.F32.PACK_AB_MERGE_C R25, RZ, R24, RZ ;  /* 0x00000018ff19723e */ /* 0x001fca00048060ff */
[----:B------:R0:W-:Y:S01]  /*4e40*/  @!P5 STG.E.U8 desc[UR16][R6.64], R25 ;  /* 0x000000190600d986 */ /* 0x0001e2000c101110 */
[----:B------:R-:W-:Y:S05]  /*4e50*/  @P2 BRA `(.L_x_104) ;  /* 0x0000000000042947 */ /* 0x000fea0003800000 */
[----:B------:R4:W5:Y:S02]  /*4e60*/  LDG.E.U8 R5, desc[UR16][R12.64+0x1] ;  /* 0x000001100c057981 */ /* 0x000964000c1e1100 */
.L_x_104:
[----:B------:R-:W-:Y:S05]  /*4e70*/  BSYNC B1 ;  /* 0x0000000000017941 */ /* 0x000fea0003800000 */
.L_x_103:
[----:B-----5:R-:W-:Y:S01]  /*4e80*/  LOP3.LUT R5, R5, 0xff, RZ, 0xc0, !PT ;  /* 0x000000ff05057812 */ /* 0x020fe200078ec0ff */
[----:B------:R-:W-:Y:S01]  /*4e90*/  BSSY B1, `(.L_x_105) ;  /* 0x000000b000017945 */ /* 0x000fe20003800000 */
[----:B------:R-:W-:Y:S02]  /*4ea0*/  ISETP.LT.OR P4, PT, R33, 0x9, !P0 ;  /* 0x000000092100780c */ /* 0x000fe40004781670 */
[----:B------:R-:W-:-:S05]  /*4eb0*/  F2FP.F16.E5M2.UNPACK_B R5, R5 ;  /* 0x00000005ff05723e */ /* 0x000fca00020004ff */
[----:B------:R-:W-:-:S05]  /*4ec0*/  HADD2.F32 R24, -RZ, R5.H0_H0 ;  /* 0x20000005ff187230 */ /* 0x000fca0000004100 */
[----:B------:R-:W-:-:S04]  /*4ed0*/  FMUL R5, R24, R9 ;  /* 0x0000000918057220 */ /* 0x000fc80000400000 */
[----:B------:R-:W-:-:S05]  /*4ee0*/  FFMA R5, R106, R8, R5 ;  /* 0x000000086a057223 */ /* 0x000fca0000000005 */
[----:B0-----:R-:W-:Y:S02]  /*4ef0*/  F2FP.SATFINITE.E5M2.F32.PACK_AB_MERGE_C R25, RZ, R5, RZ ;  /* 0x00000005ff19723e */ /* 0x001fe400048060ff */
[----:B------:R-:W-:-:S03]  /*4f00*/  PRMT R5, RZ, 0x7610, R5 ;  /* 0x00007610ff057816 */ /* 0x000fc60000000005 */
[----:B------:R0:W-:Y:S01]  /*4f10*/  @!P2 STG.E.U8 desc[UR16][R6.64+0x1], R25 ;  /* 0x000001190600a986 */ /* 0x0001e2000c101110 */
[----:B------:R-:W-:Y:S05]  /*4f20*/  @P4 BRA `(.L_x_106) ;  /* 0x0000000000044947 */ /* 0x000fea0003800000 */
[----:B------:R0:W5:Y:S02]  /*4f30*/  LDG.E.U8 R5, desc[UR16][R14.64+0x8] ;  /* 0x000008100e057981 */ /* 0x000164000c1e1100 */
.L_x_106:
[----:B------:R-:W-:Y:S05]  /*4f40*/  BSYNC B1 ;  /* 0x0000000000017941 */ /* 0x000fea0003800000 */
.L_x_105:
        /* <DEDUP_REMOVED lines=12> */
.L_x_108:
[----:B------:R-:W-:Y:S05]  /*5010*/  BSYNC B1 ;  /* 0x0000000000017941 */ /* 0x000fea0003800000 */
.L_x_107:
        /* <DEDUP_REMOVED lines=12> */
.L_x_110:
[----:B------:R-:W-:Y:S05]  /*50e0*/  BSYNC B1 ;  /* 0x0000000000017941 */ /* 0x000fea0003800000 */
.L_x_109:
        /* <DEDUP_REMOVED lines=12> */
.L_x_112:
[----:B------:R-:W-:Y:S05]  /*51b0*/  BSYNC B1 ;  /* 0x0000000000017941 */ /* 0x000fea0003800000 */
.L_x_111:
        /* <DEDUP_REMOVED lines=12> */
.L_x_114:
[----:B------:R-:W-:Y:S05]  /*5280*/  BSYNC B1 ;  /* 0x0000000000017941 */ /* 0x000fea0003800000 */
.L_x_113:
        /* <DEDUP_REMOVED lines=12> */
.L_x_116:
[----:B------:R-:W-:Y:S05]  /*5350*/  BSYNC B1 ;  /* 0x0000000000017941 */ /* 0x000fea0003800000 */
.L_x_115:
        /* <DEDUP_REMOVED lines=12> */
.L_x_118:
[----:B------:R-:W-:Y:S05]  /*5420*/  BSYNC B1 ;  /* 0x0000000000017941 */ /* 0x000fea0003800000 */
.L_x_117:
        /* <DEDUP_REMOVED lines=12> */
.L_x_120:
[----:B------:R-:W-:Y:S05]  /*54f0*/  BSYNC B1 ;  /* 0x0000000000017941 */ /* 0x000fea0003800000 */
.L_x_119:
        /* <DEDUP_REMOVED lines=12> */
.L_x_122:
[----:B------:R-:W-:Y:S05]  /*55c0*/  BSYNC B1 ;  /* 0x0000000000017941 */ /* 0x000fea0003800000 */
.L_x_121:
        /* <DEDUP_REMOVED lines=12> */
.L_x_124:
[----:B------:R-:W-:Y:S05]  /*5690*/  BSYNC B1 ;  /* 0x0000000000017941 */ /* 0x000fea0003800000 */
.L_x_123:
        /* <DEDUP_REMOVED lines=12> */
.L_x_126:
[----:B------:R-:W-:Y:S05]  /*5760*/  BSYNC B1 ;  /* 0x0000000000017941 */ /* 0x000fea0003800000 */
.L_x_125:
        /* <DEDUP_REMOVED lines=12> */
.L_x_128:
[----:B------:R-:W-:Y:S05]  /*5830*/  BSYNC B1 ;  /* 0x0000000000017941 */ /* 0x000fea0003800000 */
.L_x_127:
        /* <DEDUP_REMOVED lines=12> */
.L_x_130:
[----:B------:R-:W-:Y:S05]  /*5900*/  BSYNC B1 ;  /* 0x0000000000017941 */ /* 0x000fea0003800000 */
.L_x_129:
        /* <DEDUP_REMOVED lines=12> */
.L_x_132:
[----:B------:R-:W-:Y:S05]  /*59d0*/  BSYNC B1 ;  /* 0x0000000000017941 */ /* 0x000fea0003800000 */
.L_x_131:
        /* <DEDUP_REMOVED lines=12> */
.L_x_134:
[----:B------:R-:W-:Y:S05]  /*5aa0*/  BSYNC B1 ;  /* 0x0000000000017941 */ /* 0x000fea0003800000 */
.L_x_133:
        /* <DEDUP_REMOVED lines=12> */
.L_x_136:
[----:B------:R-:W-:Y:S05]  /*5b70*/  BSYNC B1 ;  /* 0x0000000000017941 */ /* 0x000fea0003800000 */
.L_x_135:
        /* <DEDUP_REMOVED lines=12> */
.L_x_138:
[----:B------:R-:W-:Y:S05]  /*5c40*/  BSYNC B1 ;  /* 0x0000000000017941 */ /* 0x000fea0003800000 */
.L_x_137:
        /* <DEDUP_REMOVED lines=12> */
.L_x_140:
[----:B------:R-:W-:Y:S05]  /*5d10*/  BSYNC B1 ;  /* 0x0000000000017941 */ /* 0x000fea0003800000 */
.L_x_139:
        /* <DEDUP_REMOVED lines=12> */
.L_x_142:
[----:B------:R-:W-:Y:S05]  /*5de0*/  BSYNC B1 ;  /* 0x0000000000017941 */ /* 0x000fea0003800000 */
.L_x_141:
        /* <DEDUP_REMOVED lines=12> */
.L_x_144:
[----:B------:R-:W-:Y:S05]  /*5eb0*/  BSYNC B1 ;  /* 0x0000000000017941 */ /* 0x000fea0003800000 */
.L_x_143:
        /* <DEDUP_REMOVED lines=12> */
.L_x_146:
[----:B------:R-:W-:Y:S05]  /*5f80*/  BSYNC B1 ;  /* 0x0000000000017941 */ /* 0x000fea0003800000 */
.L_x_145:
        /* <DEDUP_REMOVED lines=12> */
.L_x_148:
[----:B------:R-:W-:Y:S05]  /*6050*/  BSYNC B1 ;  /* 0x0000000000017941 */ /* 0x000fea0003800000 */
.L_x_147:
        /* <DEDUP_REMOVED lines=12> */
.L_x_150:
[----:B------:R-:W-:Y:S05]  /*6120*/  BSYNC B1 ;  /* 0x0000000000017941 */ /* 0x000fea0003800000 */
.L_x_149:
        /* <DEDUP_REMOVED lines=12> */
.L_x_152:
[----:B------:R-:W-:Y:S05]  /*61f0*/  BSYNC B1 ;  /* 0x0000000000017941 */ /* 0x000fea0003800000 */
.L_x_151:
        /* <DEDUP_REMOVED lines=12> */
.L_x_154:
[----:B------:R-:W-:Y:S05]  /*62c0*/  BSYNC B1 ;  /* 0x0000000000017941 */ /* 0x000fea0003800000 */
.L_x_153:
        /* <DEDUP_REMOVED lines=12> */
.L_x_156:
[----:B------:R-:W-:Y:S05]  /*6390*/  BSYNC B1 ;  /* 0x0000000000017941 */ /* 0x000fea0003800000 */
.L_x_155:
[----:B-----5:R-:W-:Y:S01]  /*63a0*/  LOP3.LUT R5, R5, 0xff, RZ, 0xc0, !PT ;  /* 0x000000ff05057812 */ /* 0x020fe200078ec0ff */
[----:B------:R-:W-:Y:S01]  /*63b0*/  BSSY B1, `(.L_x_157) ;  /* 0x000000b000017945 */ /* 0x000fe20003800000 */
[----:B------:R-:W-:Y:S02]  /*63c0*/  ISETP.LT.OR P2, PT, R33, 0x39, !P1 ;  /* 0x000000392100780c */ /* 0x000fe40004f41670 */
[----:B------:R-:W-:-:S05]  /*63d0*/  F2FP.F16.E5M2.UNPACK_B R5, R5 ;  /* 0x00000005ff05723e */ /* 0x000fca00020004ff */
[----:B012---:R-:W-:-:S05]  /*63e0*/  HADD2.F32 R14, -RZ, R5.H0_H0 ;  /* 0x20000005ff0e7230 */ /* 0x007fca0000004100 */
[----:B------:R-:W-:-:S04]  /*63f0*/  FMUL R5, R14, R9 ;  /* 0x000000090e057220 */ /* 0x000fc80000400000 */
[----:B------:R-:W-:-:S05]  /*6400*/  FFMA R5, R16, R8, R5 ;  /* 0x0000000810057223 */ /* 0x000fca0000000005 */
[----:B------:R-:W-:Y:S02]  /*6410*/  F2FP.SATFINITE.E5M2.F32.PACK_AB_MERGE_C R15, RZ, R5, RZ ;  /* 0x00000005ff0f723e */ /* 0x000fe400048060ff */
[----:B------:R-:W-:-:S03]  /*6420*/  PRMT R5, RZ, 0x7610, R5 ;  /* 0x00007610ff057816 */ /* 0x000fc60000000005 */
[----:B------:R0:W-:Y:S01]  /*6430*/  @!P0 STG.E.U8 desc[UR16][R10.64+0x39], R15 ;  /* 0x0000390f0a008986 */ /* 0x0001e2000c101110 */
[----:B------:R-:W-:Y:S05]  /*6440*/  @P2 BRA `(.L_x_158) ;  /* 0x0000000000042947 */ /* 0x000fea0003800000 */
[----:B------:R1:W5:Y:S02]  /*6450*/  LDG.E.U8 R5, desc[UR16][R12.64+0x38] ;  /* 0x000038100c057981 */ /* 0x000364000c1e1100 */
.L_x_158:
[----:B------:R-:W-:Y:S05]  /*6460*/  BSYNC B1 ;  /* 0x0000000000017941 */ /* 0x000fea0003800000 */
.L_x_157:
        /* <DEDUP_REMOVED lines=12> */
.L_x_160:
[----:B------:R-:W-:Y:S05]  /*6530*/  BSYNC B1 ;  /* 0x0000000000017941 */ /* 0x000fea0003800000 */
.L_x_159:
[----:B------:R-:W-:Y:S05]  /*6540*/  @P1 BRA `(.L_x_161) ;  /* 0x0000001000301947 */ /* 0x000fea0003800000 */
[----:B-----5:R-:W-:-:S04]  /*6550*/  LOP3.LUT R5, R5, 0xff, RZ, 0xc0, !PT ;  /* 0x000000ff05057812 */ /* 0x020fc800078ec0ff */
[----:B------:R-:W-:-:S05]  /*6560*/  F2FP.F16.E5M2.UNPACK_B R5, R5 ;  /* 0x00000005ff05723e */ /* 0x000fca00020004ff */
[----:B------:R-:W-:-:S05]  /*6570*/  HADD2.F32 R10, -RZ, R5.H0_H0 ;  /* 0x20000005ff0a7230 */ /* 0x000fca0000004100 */
[----:B------:R-:W-:-:S04]  /*6580*/  FMUL R5, R10, R9 ;  /* 0x000000090a057220 */ /* 0x000fc80000400000 */
[----:B------:R-:W-:-:S05]  /*6590*/  FFMA R5, R18, R8, R5 ;  /* 0x0000000812057223 */ /* 0x000fca0000000005 */
[----:B------:R-:W-:-:S05]  /*65a0*/  F2FP.SATFINITE.E5M2.F32.PACK_AB_MERGE_C R5, RZ, R5, RZ ;  /* 0x00000005ff05723e */ /* 0x000fca00048060ff */
[----:B------:R0:W-:Y:S01]  /*65b0*/  STG.E.U8 desc[UR16][R6.64+0x39], R5 ;  /* 0x0000390506007986 */ /* 0x0001e2000c101110 */
[----:B------:R-:W-:Y:S05]  /*65c0*/  BRA `(.L_x_161) ;  /* 0x0000001000107947 */ /* 0x000fea0003800000 */
.L_x_32:
[C---:B------:R-:W-:Y:S01]  /*65d0*/  ISETP.GE.AND P0, PT, R34.reuse, 0x1, PT ;  /* 0x000000012200780c */ /* 0x040fe20003f06270 */
[-C--:B--2---:R-:W-:Y:S01]  /*65e0*/  FMUL R145, R145, R8.reuse ;  /* 0x0000000891917220 */ /* 0x084fe20000400000 */
[----:B------:R-:W-:Y:S01]  /*65f0*/  ISETP.GE.AND P2, PT, R34, 0x9, PT ;  /* 0x000000092200780c */ /* 0x000fe20003f46270 */
[-C--:B------:R-:W-:Y:S01]  /*6600*/  FMUL R140, R140, R8.reuse ;  /* 0x000000088c8c7220 */ /* 0x080fe20000400000 */
[----:B------:R-:W-:Y:S01]  /*6610*/  ISETP.LT.OR P1, PT, R33, 0x1, !P0 ;  /* 0x000000012100780c */ /* 0x000fe20004721670 */
[-C--:B------:R-:W-:Y:S01]  /*6620*/  FMUL R143, R143, R8.reuse ;  /* 0x000000088f8f7220 */ /* 0x080fe20000400000 */
[----:B------:R-:W-:Y:S01]  /*6630*/  F2FP.SATFINITE.E5M2.F32.PACK_AB_MERGE_C R145, RZ, R145, RZ ;  /* 0x00000091ff91723e */ /* 0x000fe200048060ff */
[-C--:B------:R-:W-:Y:S01]  /*6640*/  FMUL R138, R138, R8.reuse ;  /* 0x000000088a8a7220 */ /* 0x080fe20000400000 */
[----:B------:R-:W-:Y:S01]  /*6650*/  ISETP.LT.OR P4, PT, R33, 0x2, !P0 ;  /* 0x000000022100780c */ /* 0x000fe20004781670 */
[-C--:B------:R-:W-:Y:S01]  /*6660*/  FMUL R141, R141, R8.reuse ;  /* 0x000000088d8d7220 */ /* 0x080fe20000400000 */
[C---:B------:R-:W-:Y:S01]  /*6670*/  ISETP.LT.OR P5, PT, R33.reuse, 0x1, !P2 ;  /* 0x000000012100780c */ /* 0x040fe200057a1670 */
[-C--:B------:R-:W-:Y:S01]  /*6680*/  FMUL R136, R136, R8.reuse ;  /* 0x0000000888887220 */ /* 0x080fe20000400000 */
[----:B------:R-:W-:Y:S01]  /*6690*/  ISETP.LT.OR P6, PT, R33, 0x2, !P2 ;  /* 0x000000022100780c */ /* 0x000fe200057c1670 */
[----:B------:R-:W-:Y:S01]  /*66a0*/  FMUL R139, R139, R8 ;  /* 0x000000088b8b7220 */ /* 0x000fe20000400000 */
[----:B------:R-:W-:Y:S01]  /*66b0*/  F2FP.SATFINITE.E5M2.F32.PACK_AB_MERGE_C R5, RZ, R140, RZ ;  /* 0x0000008cff05723e */ /* 0x000fe200048060ff */
[-C--:B------:R-:W-:Y:S01]  /*66c0*/  FMUL R134, R134, R8.reuse ;  /* 0x0000000886867220 */ /* 0x080fe20000400000 */
[----:B------:R-:W-:Y:S01]  /*66d0*/  F2FP.SATFINITE.E5M2.F32.PACK_AB_MERGE_C R143, RZ, R143, RZ ;  /* 0x0000008fff8f723e */ /* 0x000fe200048060ff */
[----:B------:R-:W-:Y:S01]  /*66e0*/  @!P1 STG.E.U8 desc[UR16][R14.64], R145 ;  /* 0x000000910e009986 */ /* 0x000fe2000c101110 */
[----:B------:R-:W-:Y:S01]  /*66f0*/  ISETP.LT.OR P1, PT, R33, 0x9, !P0 ;  /* 0x000000092100780c */ /* 0x000fe20004721670 */
[----:B------:R-:W-:Y:S01]  /*6700*/  FMUL R137, R137, R8 ;  /* 0x0000000889897220 */ /* 0x000fe20000400000 */
[----:B------:R-:W-:Y:S01]  /*6710*/  F2FP.SATFINITE.E5M2.F32.PACK_AB_MERGE_C R25, RZ, R138, RZ ;  /* 0x0000008aff19723e */ /* 0x000fe200048060ff */
[----:B------:R0:W-:Y:S01]  /*6720*/  @!P4 STG.E.U8 desc[UR16][R14.64+0x1], R5 ;  /* 0x000001050e00c986 */ /* 0x0001e2000c101110 */
[----:B------:R-:W-:Y:S01]  /*6730*/  F2FP.SATFINITE.E5M2.F32.PACK_AB_MERGE_C R141, RZ, R141, RZ ;  /* 0x0000008dff8d723e */ /* 0x000fe200048060ff */
[-C--:B------:R-:W-:Y:S01]  /*6740*/  FMUL R132, R132, R8.reuse ;  /* 0x0000000884847220 */ /* 0x080fe20000400000 */
[C---:B------:R-:W-:Y:S01]  /*6750*/  ISETP.LT.OR P4, PT, R33.reuse, 0xa, !P0 ;  /* 0x0000000a2100780c */ /* 0x040fe20004781670 */
[----:B------:R-:W-:Y:S01]  /*6760*/  @!P5 STG.E.U8 desc[UR16][R12.64], R143 ;  /* 0x0000008f0c00d986 */ /* 0x000fe2000c101110 */
[----:B------:R-:W-:Y:S01]  /*6770*/  ISETP.LT.OR P5, PT, R33, 0x9, !P2 ;  /* 0x000000092100780c */ /* 0x000fe200057a1670 */
[-C--:B------:R-:W-:Y:S01]  /*6780*/  FMUL R135, R135, R8.reuse ;  /* 0x0000000887877220 */ /* 0x080fe20000400000 */
[----:B------:R-:W-:Y:S01]  /*6790*/  F2FP.SATFINITE.E5M2.F32.PACK_AB_MERGE_C R139, RZ, R139, RZ ;  /* 0x0000008bff8b723e */ /* 0x000fe200048060ff */
[----:B------:R1:W-:Y:S01]  /*67a0*/  @!P6 STG.E.U8 desc[UR16][R12.64+0x1], R25 ;  /* 0x000001190c00e986 */ /* 0x0003e2000c101110 */
[C---:B------:R-:W-:Y:S01]  /*67b0*/  ISETP.LT.OR P6, PT, R33.reuse, 0xa, !P2 ;  /* 0x0000000a2100780c */ /* 0x040fe200057c1670 */
[-C--:B------:R-:W-:Y:S01]  /*67c0*/  FMUL R130, R130, R8.reuse ;  /* 0x0000000882827220 */ /* 0x080fe20000400000 */
[----:B------:R-:W-:Y:S01]  /*67d0*/  F2FP.SATFINITE.E5M2.F32.PACK_AB_MERGE_C R137, RZ, R137, RZ ;  /* 0x00000089ff89723e */ /* 0x000fe200048060ff */
[----:B------:R-:W-:Y:S01]  /*67e0*/  @!P1 STG.E.U8 desc[UR16][R14.64+0x8], R141 ;  /* 0x0000088d0e009986 */ /* 0x000fe2000c101110 */
[----:B------:R-:W-:Y:S01]  /*67f0*/  ISETP.LT.OR P1, PT, R33, 0x11, !P0 ;  /* 0x000000112100780c */ /* 0x000fe20004721670 */
[----:B------:R-:W-:Y:S01]  /*6800*/  FMUL R133, R133, R8 ;  /* 0x0000000885857220 */ /* 0x000fe20000400000 */
[----:B0-----:R-:W-:Y:S01]  /*6810*/  F2FP.SATFINITE.E5M2.F32.PACK_AB_MERGE_C R5, RZ, R136, RZ ;  /* 0x00000088ff05723e */ /* 0x001fe200048060ff */
[-C--:B------:R-:W-:Y:S01]  /*6820*/  FMUL R128, R128, R8.reuse ;  /* 0x0000000880807220 */ /* 0x080fe20000400000 */
[----:B------:R-:W-:Y:S01]  /*6830*/  F2FP.SATFINITE.E5M2.F32.PACK_AB_MERGE_C R135, RZ, R135, RZ ;  /* 0x00000087ff87723e */ /* 0x000fe200048060ff */
[----:B------:R-:W-:Y:S01]  /*6840*/  FMUL R131, R131, R8 ;  /* 0x0000000883837220 */ /* 0x000fe20000400000 */
[----:B------:R-:W-:Y:S01]  /*6850*/  F2FP.SATFINITE.E5M2.F32.PACK_AB_MERGE_C R133, RZ, R133, RZ ;  /* 0x00000085ff85723e */ /* 0x000fe200048060ff */
[----:B------:R0:W-:Y:S01]  /*6860*/  @!P4 STG.E.U8 desc[UR16][R14.64+0x9], R5 ;  /* 0x000009050e00c986 */ /* 0x0001e2000c101110 */
[----:B-1----:R-:W-:Y:S01]  /*6870*/  F2FP.SATFINITE.E5M2.F32.PACK_AB_MERGE_C R25, RZ, R134, RZ ;  /* 0x00000086ff19723e */ /* 0x002fe200048060ff */
        /* <DEDUP_REMOVED lines=15> */
[-C--:B------:R-:W-:Y:S01]  /*6970*/  FMUL R125, R125, R8.reuse ;  /* 0x000000087d7d7220 */ /* 0x080fe20000400000 */
[----:B------:R-:W-:Y:S01]  /*6980*/  FMUL R120, R120, R8 ;  /* 0x0000000878787220 */ /* 0x000fe20000400000 */
[----:B------:R-:W-:Y:S01]  /*6990*/  F2FP.SATFINITE.E5M2.F32.PACK_AB_MERGE_C R127, RZ, R127, RZ ;  /* 0x0000007fff7f723e */ /* 0x000fe200048060ff */
[----:B------:R0:W-:Y:S01]  /*69a0*/  @!P4 STG.E.U8 desc[UR16][R14.64+0x11], R5 ;  /* 0x000011050e00c986 */ /* 0x0001e2000c101110 */
[----:B-1----:R-:W-:Y:S01]  /*69b0*/  F2FP.SATFINITE.E5M2.F32.PACK_AB_MERGE_C R25, RZ, R130, RZ ;  /* 0x00000082ff19723e */ /* 0x002fe200048060ff */
[-C--:B------:R-:W-:Y:S01]  /*69c0*/  FMUL R123, R123, R8.reuse ;  /* 0x000000087b7b7220 */ /* 0x080fe20000400000 */
[C---:B------:R-:W-:Y:S01]  /*69d0*/  ISETP.LT.OR P4, PT, R33.reuse, 0x1a, !P0 ;  /* 0x0000001a2100780c */ /* 0x040fe20004781670 */
[----:B------:R-:W-:Y:S01]  /*69e0*/  @!P5 STG.E.U8 desc[UR16][R12.64+0x10], R135 ;  /* 0x000010870c00d986 */ /* 0x000fe2000c101110 */
[C---:B------:R-:W-:Y:S01]  /*69f0*/  ISETP.LT.OR P5, PT, R33.reuse, 0x19, !P2 ;  /* 0x000000192100780c */ /* 0x040fe200057a1670 */
[-C--:B------:R-:W-:Y:S01]  /*6a00*/  FMUL R118, R118, R8.reuse ;  /* 0x0000000876767220 */ /* 0x080fe20000400000 */
[----:B------:R-:W-:Y:S01]  /*6a10*/  F2FP.SATFINITE.E5M2.F32.PACK_AB_MERGE_C R125, RZ, R125, RZ ;  /* 0x0000007dff7d723e */ /* 0x000fe200048060ff */
[----:B------:R1:W-:Y:S01]  /*6a20*/  @!P6 STG.E.U8 desc[UR16][R12.64+0x11], R25 ;  /* 0x000011190c00e986 */ /* 0x0003e2000c101110 */
[----:B------:R-:W-:Y:S01]  /*6a30*/  ISETP.LT.OR P6, PT, R33, 0x1a, !P2 ;  /* 0x0000001a2100780c */ /* 0x000fe200057c1670 */
        /* <DEDUP_REMOVED lines=8> */
[-C--:B------:R-:W-:Y:S01]  /*6ac0*/  FMUL R114, R114, R8.reuse ;  /* 0x0000000872727220 */ /* 0x080fe20000400000 */
[----:B------:R-:W-:Y:S01]  /*6ad0*/  FMUL R112, R112, R8 ;  /* 0x0000000870707220 */ /* 0x000fe20000400000 */
[----:B-1----:R-:W-:Y:S01]  /*6ae0*/  F2FP.SATFINITE.E5M2.F32.PACK_AB_MERGE_C R25, RZ, R126, RZ ;  /* 0x0000007eff19723e */ /* 0x002fe200048060ff */
[----:B------:R0:W-:Y:S01]  /*6af0*/  @!P4 STG.E.U8 desc[UR16][R14.64+0x19], R5 ;  /* 0x000019050e00c986 */ /* 0x0001e2000c101110 */
[----:B------:R-:W-:Y:S01]  /*6b00*/  ISETP.LT.OR P4, PT, R33, 0x22, !P0 ;  /* 0x000000222100780c */ /* 0x000fe20004781670 */
[-C--:B------:R-:W-:Y:S01]  /*6b10*/  FMUL R117, R117, R8.reuse ;  /* 0x0000000875757220 */ /* 0x080fe20000400000 */
[----:B------:R-:W-:Y:S01]  /*6b20*/  F2FP.SATFINITE.E5M2.F32.PACK_AB_MERGE_C R119, RZ, R119, RZ ;  /* 0x00000077ff77723e */ /* 0x000fe200048060ff */
[----:B------:R-:W-:Y:S01]  /*6b30*/  @!P5 STG.E.U8 desc[UR16][R12.64+0x18], R131 ;  /* 0x000018830c00d986 */ /* 0x000fe2000c101110 */
[----:B------:R-:W-:Y:S01]  /*6b40*/  ISETP.LT.OR P5, PT, R33, 0x21, !P2 ;  /* 0x000000212100780c */ /* 0x000fe200057a1670 */
[----:B------:R-:W-:Y:S01]  /*6b50*/  FMUL R115, R115, R8 ;  /* 0x0000000873737220 */ /* 0x000fe20000400000 */
[----:B------:R-:W-:Y:S01]  /*6b60*/  F2FP.SATFINITE.E5M2.F32.PACK_AB_MERGE_C R27, RZ, R112, RZ ;  /* 0x00000070ff1b723e */ /* 0x000fe200048060ff */
[----:B------:R1:W-:Y:S01]  /*6b70*/  @!P6 STG.E.U8 desc[UR16][R12.64+0x19], R25 ;  /* 0x000019190c00e986 */ /* 0x0003e2000c101110 */
[----:B------:R-:W-:Y:S01]  /*6b80*/  ISETP.LT.OR P6, PT, R33, 0x22, !P2 ;  /* 0x000000222100780c */ /* 0x000fe200057c1670 */
[-C--:B------:R-:W-:Y:S01]  /*6b90*/  FMUL R110, R110, R8.reuse ;  /* 0x000000086e6e7220 */ /* 0x080fe20000400000 */
[-C--:B------:R-:W-:Y:S01]  /*6ba0*/  FMUL R113, R113, R8.reuse ;  /* 0x0000000871717220 */ /* 0x080fe20000400000 */
        /* <DEDUP_REMOVED lines=39> */
[-C--:B------:R-:W-:Y:S01]  /*6e20*/  FMUL R101, R101, R8.reuse ;  /* 0x0000000865657220 */ /* 0x080fe20000400000 */
[----:B------:R-:W-:Y:S01]  /*6e30*/  @!P1 STG.E.U8 desc[UR16][R14.64+0x30], R121 ;  /* 0x000030790e009986 */ /* 0x000fe2000c101110 */
[----:B------:R-:W-:Y:S01]  /*6e40*/  ISETP.LT.OR P1, PT, R33, 0x39, !P0 ;  /* 0x000000392100780c */ /* 0x000fe20004721670 */
[-C--:B------:R-:W-:Y:S01]  /*6e50*/  FMUL R99, R99, R8.reuse ;  /* 0x0000000863637220 */ /* 0x080fe20000400000 */
[----:B------:R-:W-:Y:S01]  /*6e60*/  ISETP.LT.OR P0, PT, R33, 0x3a, !P0 ;  /* 0x0000003a2100780c */ /* 0x000fe20004701670 */
[----:B------:R-:W-:Y:S01]  /*6e70*/  FMUL R94, R94, R8 ;  /* 0x000000085e5e7220 */ /* 0x000fe20000400000 */
[----:B0-----:R-:W-:Y:S01]  /*6e80*/  F2FP.SATFINITE.E5M2.F32.PACK_AB_MERGE_C R5, RZ, R116, RZ ;  /* 0x00000074ff05723e */ /* 0x001fe200048060ff */
[-C--:B------:R-:W-:Y:S01]  /*6e90*/  FMUL R92, R92, R8.reuse ;  /* 0x000000085c5c7220 */ /* 0x080fe20000400000 */
[----:B------:R-:W-:Y:S01]  /*6ea0*/  F2FP.SATFINITE.E5M2.F32.PACK_AB_MERGE_C R103, RZ, R103, RZ ;  /* 0x00000067ff67723e */ /* 0x000fe200048060ff */
[----:B------:R-:W-:Y:S01]  /*6eb0*/  FMUL R95, R95, R8 ;  /* 0x000000085f5f7220 */ /* 0x000fe20000400000 */
[----:B-1----:R-:W-:Y:S01]  /*6ec0*/  F2FP.SATFINITE.E5M2.F32.PACK_AB_MERGE_C R25, RZ, R114, RZ ;  /* 0x00000072ff19723e */ /* 0x002fe200048060ff */
[----:B------:R0:W-:Y:S01]  /*6ed0*/  @!P4 STG.E.U8 desc[UR16][R14.64+0x31], R5 ;  /* 0x000031050e00c986 */ /* 0x0001e2000c101110 */
[----:B------:R-:W-:Y:S01]  /*6ee0*/  ISETP.LT.OR P4, PT, R33, 0x39, !P2 ;  /* 0x000000392100780c */ /* 0x000fe20005781670 */
[-C--:B------:R-:W-:Y:S01]  /*6ef0*/  FMUL R97, R97, R8.reuse ;  /* 0x0000000861617220 */ /* 0x080fe20000400000 */
[----:B------:R-:W-:Y:S01]  /*6f00*/  ISETP.LT.OR P2, PT, R33, 0x3a, !P2 ;  /* 0x0000003a2100780c */ /* 0x000fe20005741670 */
[----:B------:R-:W-:Y:S01]  /*6f10*/  @!P5 STG.E.U8 desc[UR16][R12.64+0x30], R119 ;  /* 0x000030770c00d986 */ /* 0x000fe2000c101110 */
[----:B------:R-:W-:Y:S01]  /*6f20*/  F2FP.SATFINITE.E5M2.F32.PACK_AB_MERGE_C R101, RZ, R101, RZ ;  /* 0x00000065ff65723e */ /* 0x000fe200048060ff */
[-C--:B------:R-:W-:Y:S01]  /*6f30*/  FMUL R90, R90, R8.reuse ;  /* 0x000000085a5a7220 */ /* 0x080fe20000400000 */
[----:B------:R-:W-:Y:S01]  /*6f40*/  F2FP.SATFINITE.E5M2.F32.PACK_AB_MERGE_C R99, RZ, R99, RZ ;  /* 0x00000063ff63723e */ /* 0x000fe200048060ff */
[----:B------:R-:W-:Y:S01]  /*6f50*/  @!P6 STG.E.U8 desc[UR16][R12.64+0x31], R25 ;  /* 0x000031190c00e986 */ /* 0x000fe2000c101110 */
[----:B------:R-:W-:Y:S01]  /*6f60*/  F2FP.SATFINITE.E5M2.F32.PACK_AB_MERGE_C R95, RZ, R95, RZ ;  /* 0x0000005fff5f723e */ /* 0x000fe200048060ff */
[-C--:B------:R-:W-:Y:S01]  /*6f70*/  FMUL R22, R22, R8.reuse ;  /* 0x0000000816167220 */ /* 0x080fe20000400000 */
[-C--:B------:R-:W-:Y:S01]  /*6f80*/  FMUL R93, R93, R8.reuse ;  /* 0x000000085d5d7220 */ /* 0x080fe20000400000 */
[----:B------:R-:W-:Y:S01]  /*6f90*/  @!P0 STG.E.U8 desc[UR16][R14.64+0x39], R27 ;  /* 0x0000391b0e008986 */ /* 0x000fe2000c101110 */
[----:B------:R-:W-:Y:S01]  /*6fa0*/  ISETP.GE.AND P0, PT, R34, 0x81, PT ;  /* 0x000000812200780c */ /* 0x000fe20003f06270 */
[----:B------:R-:W-:Y:S01]  /*6fb0*/  FMUL R91, R91, R8 ;  /* 0x000000085b5b7220 */ /* 0x000fe20000400000 */
[----:B0-----:R-:W-:Y:S01]  /*6fc0*/  F2FP.SATFINITE.E5M2.F32.PACK_AB_MERGE_C R5, RZ, R110, RZ ;  /* 0x0000006eff05723e */ /* 0x001fe200048060ff */
[----:B------:R0:W-:Y:S01]  /*6fd0*/  @!P1 STG.E.U8 desc[UR16][R14.64+0x38], R117 ;  /* 0x000038750e009986 */ /* 0x0001e2000c101110 */
[C---:B------:R-:W-:Y:S01]  /*6fe0*/  ISETP.LT.OR P6, PT, R33.reuse, 0x1, !P0 ;  /* 0x000000012100780c */ /* 0x040fe200047c1670 */
[-C--:B------:R-:W-:Y:S01]  /*6ff0*/  FMUL R88, R88, R8.reuse ;  /* 0x0000000858587220 */ /* 0x080fe20000400000 */
[----:B------:R-:W-:Y:S01]  /*7000*/  ISETP.LT.OR P5, PT, R33, 0x2, !P0 ;  /* 0x000000022100780c */ /* 0x000fe200047a1670 */
[----:B------:R-:W-:Y:S01]  /*7010*/  @!P4 STG.E.U8 desc[UR16][R12.64+0x38], R115 ;  /* 0x000038730c00c986 */ /* 0x000fe2000c101110 */
[----:B------:R-:W-:Y:S01]  /*7020*/  ISETP.GE.AND P1, PT, R34, 0x89, PT ;  /* 0x000000892200780c */ /* 0x000fe20003f26270 */
[-C--:B------:R-:W-:Y:S01]  /*7030*/  FMUL R21, R21, R8.reuse ;  /* 0x0000000815157220 */ /* 0x080fe20000400000 */
[----:B------:R-:W-:Y:S01]  /*7040*/  F2FP.SATFINITE.E5M2.F32.PACK_AB_MERGE_C R97, RZ, R97, RZ ;  /* 0x00000061ff61723e */ /* 0x000fe200048060ff */
[----:B------:R1:W-:Y:S01]  /*7050*/  @!P2 STG.E.U8 desc[UR16][R12.64+0x39], R5 ;  /* 0x000039050c00a986 */ /* 0x0003e2000c101110 */
[----:B------:R-:W-:Y:S01]  /*7060*/  ISETP.LT.OR P4, PT, R33, 0x1, !P1 ;  /* 0x000000012100780c */ /* 0x000fe20004f81670 */
[-C--:B------:R-:W-:Y:S01]  /*7070*/  FMUL R89, R89, R8.reuse ;  /* 0x0000000859597220 */ /* 0x080fe20000400000 */
[----:B------:R-:W-:Y:S01]  /*7080*/  ISETP.LT.OR P2, PT, R33, 0xa, !P0 ;  /* 0x0000000a2100780c */ /* 0x000fe20004741670 */
[----:B------:R-:W-:Y:S01]  /*7090*/  FMUL R23, R23, R8 ;  /* 0x0000000817177220 */ /* 0x000fe20000400000 */
[----:B0-----:R-:W-:Y:S01]  /*70a0*/  F2FP.SATFINITE.E5M2.F32.PACK_AB_MERGE_C R15, RZ, R108, RZ ;  /* 0x0000006cff0f723e */ /* 0x001fe200048060ff */
[----:B------:R-:W-:Y:S01]  /*70b0*/  @!P6 STG.E.U8 desc[UR16][R10.64], R113 ;  /* 0x000000710a00e986 */ /* 0x000fe2000c101110 */
[C---:B------:R-:W-:Y:S01]  /*70c0*/  ISETP.LT.OR P6, PT, R33.reuse, 0x2, !P1 ;  /* 0x000000022100780c */ /* 0x040fe20004fc1670 */
[-C--:B------:R-:W-:Y:S01]  /*70d0*/  FMUL R20, R20, R8.reuse ;  /* 0x0000000814147220 */ /* 0x080fe20000400000 */
[----:B------:R-:W-:Y:S01]  /*70e0*/  F2FP.SATFINITE.E5M2.F32.PACK_AB_MERGE_C R93, RZ, R93, RZ ;  /* 0x0000005dff5d723e */ /* 0x000fe200048060ff */
[----:B------:R-:W-:Y:S01]  /*70f0*/  @!P5 STG.E.U8 desc[UR16][R10.64+0x1], R15 ;  /* 0x0000010f0a00d986 */ /* 0x000fe2000c101110 */
[----:B------:R-:W-:Y:S01]  /*7100*/  ISETP.LT.OR P5, PT, R33, 0x9, !P0 ;  /* 0x000000092100780c */ /* 0x000fe200047a1670 */
[----:B------:R-:W-:Y:S01]  /*7110*/  FMUL R17, R17, R8 ;  /* 0x0000000811117220 */ /* 0x000fe20000400000 */
[----:B-1----:R-:W-:Y:S01]  /*7120*/  F2FP.SATFINITE.E5M2.F32.PACK_AB_MERGE_C R5, RZ, R106, RZ ;  /* 0x0000006aff05723e */ /* 0x002fe200048060ff */
[----:B------:R-:W-:Y:S01]  /*7130*/  @!P4 STG.E.U8 desc[UR16][R6.64], R111 ;  /* 0x0000006f0600c986 */ /* 0x000fe2000c101110 */
[----:B------:R-:W-:Y:S01]  /*7140*/  F2FP.SATFINITE.E5M2.F32.PACK_AB_MERGE_C R13, RZ, R104, RZ ;  /* 0x00000068ff0d723e */ /* 0x000fe200048060ff */
[-C--:B------:R-:W-:Y:S01]  /*7150*/  FMUL R16, R16, R8.reuse ;  /* 0x0000000810107220 */ /* 0x080fe20000400000 */
[----:B------:R-:W-:Y:S01]  /*7160*/  ISETP.LT.OR P4, PT, R33, 0x9, !P1 ;  /* 0x000000092100780c */ /* 0x000fe20004f81670 */
[-C--:B------:R-:W-:Y:S01]  /*7170*/  FMUL R19, R19, R8.reuse ;  /* 0x0000000813137220 */ /* 0x080fe20000400000 */
[----:B------:R-:W-:Y:S01]  /*7180*/  F2FP.SATFINITE.E5M2.F32.PACK_AB_MERGE_C R91, RZ, R91, RZ ;  /* 0x0000005bff5b723e */ /* 0x000fe200048060ff */
[----:B------:R0:W-:Y:S01]  /*7190*/  @!P6 STG.E.U8 desc[UR16][R6.64+0x1], R5 ;  /* 0x000001050600e986 */ /* 0x0001e2000c101110 */
[C---:B------:R-:W-:Y:S01]  /*71a0*/  ISETP.LT.OR P6, PT, R33.reuse, 0xa, !P1 ;  /* 0x0000000a2100780c */ /* 0x040fe20004fc1670 */
[----:B------:R-:W-:Y:S01]  /*71b0*/  FMUL R18, R18, R8 ;  /* 0x0000000812127220 */ /* 0x000fe20000400000 */
[----:B------:R-:W-:Y:S01]  /*71c0*/  F2FP.SATFINITE.E5M2.F32.PACK_AB_MERGE_C R21, RZ, R21, RZ ;  /* 0x00000015ff15723e */ /* 0x000fe200048060ff */
[----:B------:R1:W-:Y:S01]  /*71d0*/  @!P2 STG.E.U8 desc[UR16][R10.64+0x9], R13 ;  /* 0x0000090d0a00a986 */ /* 0x0003e2000c101110 */
[----:B------:R-:W-:-:S02]  /*71e0*/  ISETP.LT.OR P2, PT, R33, 0x12, !P0 ;  /* 0x000000122100780c */ /* 0x000fc40004741670 */
[----:B------:R-:W-:Y:S01]  /*71f0*/  F2FP.SATFINITE.E5M2.F32.PACK_AB_MERGE_C R89, RZ, R89, RZ ;  /* 0x00000059ff59723e */ /* 0x000fe200048060ff */
[----:B------:R-:W-:Y:S01]  /*7200*/  @!P5 STG.E.U8 desc[UR16][R10.64+0x8], R107 ;  /* 0x0000086b0a00d986 */ /* 0x000fe2000c101110 */
[C---:B------:R-:W-:Y:S02]  /*7210*/  ISETP.LT.OR P5, PT, R33.reuse, 0x11, !P0 ;  /* 0x000000112100780c */ /* 0x040fe400047a1670 */
[----:B------:R-:W-:Y:S01]  /*7220*/  F2FP.SATFINITE.E5M2.F32.PACK_AB_MERGE_C R23, RZ, R23, RZ ;  /* 0x00000017ff17723e */ /* 0x000fe200048060ff */
[----:B------:R-:W-:Y:S01]  /*7230*/  @!P4 STG.E.U8 desc[UR16][R6.64+0x8], R109 ;  /* 0x0000086d0600c986 */ /* 0x000fe2000c101110 */
[----:B0-----:R-:W-:Y:S02]  /*7240*/  F2FP.SATFINITE.E5M2.F32.PACK_AB_MERGE_C R5, RZ, R102, RZ ;  /* 0x00000066ff05723e */ /* 0x001fe400048060ff */
[C---:B------:R-:W-:Y:S02]  /*7250*/  ISETP.LT.OR P4, PT, R33.reuse, 0x11, !P1 ;  /* 0x000000112100780c */ /* 0x040fe40004f81670 */
[----:B-1----:R-:W-:Y:S01]  /*7260*/  F2FP.SATFINITE.E5M2.F32.PACK_AB_MERGE_C R13, RZ, R98, RZ ;  /* 0x00000062ff0d723e */ /* 0x002fe200048060ff */
[----:B------:R0:W-:Y:S01]  /*7270*/  @!P6 STG.E.U8 desc[UR16][R6.64+0x9], R5 ;  /* 0x000009050600e986 */ /* 0x0001e2000c101110 */
[----:B------:R-:W-:-:S02]  /*7280*/  ISETP.LT.OR P6, PT, R33, 0x12, !P1 ;  /* 0x000000122100780c */ /* 0x000fc40004fc1670 */
[----:B------:R-:W-:Y:S01]  /*7290*/  F2FP.SATFINITE.E5M2.F32.PACK_AB_MERGE_C R17, RZ, R17, RZ ;  /* 0x00000011ff11723e */ /* 0x000fe200048060ff */
[----:B------:R1:W-:Y:S01]  /*72a0*/  @!P2 STG.E.U8 desc[UR16][R10.64+0x11], R13 ;  /* 0x0000110d0a00a986 */ /* 0x0003e2000c101110 */
[C---:B------:R-:W-:Y:S02]  /*72b0*/  ISETP.LT.OR P2, PT, R33.reuse, 0x1a, !P0 ;  /* 0x0000001a2100780c */ /* 0x040fe40004741670 */
[----:B------:R-:W-:Y:S01]  /*72c0*/  F2FP.SATFINITE.E5M2.F32.PACK_AB_MERGE_C R19, RZ, R19, RZ ;  /* 0x00000013ff13723e */ /* 0x000fe200048060ff */
[----:B------:R-:W-:Y:S01]  /*72d0*/  @!P5 STG.E.U8 desc[UR16][R10.64+0x10], R105 ;  /* 0x000010690a00d986 */ /* 0x000fe2000c101110 */
[----:B------:R-:W-:Y:S02]  /*72e0*/  ISETP.LT.OR P5, PT, R33, 0x19, !P0 ;  /* 0x000000192100780c */ /* 0x000fe400047a1670 */
[----:B------:R-:W-:Y:S01]  /*72f0*/  F2FP.SATFINITE.E5M2.F32.PACK_AB_MERGE_C R15, RZ, R18, RZ ;  /* 0x00000012ff0f723e */ /* 0x000fe200048060ff */
[----:B------:R-:W-:Y:S01]  /*7300*/  @!P4 STG.E.U8 desc[UR16][R6.64+0x10], R103 ;  /* 0x000010670600c986 */ /* 0x000fe2000c101110 */
[----:B0-----:R-:W-:-:S02]  /*7310*/  F2FP.SATFINITE.E5M2.F32.PACK_AB_MERGE_C R5, RZ, R100, RZ ;  /* 0x00000064ff05723e */ /* 0x001fc400048060ff */
[C---:B------:R-:W-:Y:S02]  /*7320*/  ISETP.LT.OR P4, PT, R33.reuse, 0x19, !P1 ;  /* 0x000000192100780c */ /* 0x040fe40004f81670 */
[----:B-1----:R-:W-:Y:S01]  /*7330*/  F2FP.SATFINITE.E5M2.F32.PACK_AB_MERGE_C R13, RZ, R96, RZ ;  /* 0x00000060ff0d723e */ /* 0x002fe200048060ff */
[----:B------:R0:W-:Y:S01]  /*7340*/  @!P6 STG.E.U8 desc[UR16][R6.64+0x11], R5 ;  /* 0x000011050600e986 */ /* 0x0001e2000c101110 */
[----:B------:R-:W-:-:S03]  /*7350*/  ISETP.LT.OR P6, PT, R33, 0x1a, !P1 ;  /* 0x0000001a2100780c */ /* 0x000fc60004fc1670 */
[----:B------:R1:W-:Y:S01]  /*7360*/  @!P2 STG.E.U8 desc[UR16][R10.64+0x19], R13 ;  /* 0x0000190d0a00a986 */ /* 0x0003e2000c101110 */
[----:B------:R-:W-:-:S03]  /*7370*/  ISETP.LT.OR P2, PT, R33, 0x22, !P0 ;  /* 0x000000222100780c */ /* 0x000fc60004741670 */
[----:B------:R-:W-:Y:S01]  /*7380*/  @!P5 STG.E.U8 desc[UR16][R10.64+0x18], R101 ;  /* 0x000018650a00d986 */ /* 0x000fe2000c101110 */
[C---:B------:R-:W-:Y:S02]  /*7390*/  ISETP.LT.OR P5, PT, R33.reuse, 0x21, !P0 ;  /* 0x000000212100780c */ /* 0x040fe400047a1670 */
[----:B0-----:R-:W-:Y:S01]  /*73a0*/  F2FP.SATFINITE.E5M2.F32.PACK_AB_MERGE_C R5, RZ, R94, RZ ;  /* 0x0000005eff05723e */ /* 0x001fe200048060ff */
[----:B------:R-:W-:Y:S01]  /*73b0*/  @!P4 STG.E.U8 desc[UR16][R6.64+0x18], R99 ;  /* 0x000018630600c986 */ /* 0x000fe2000c101110 */
        /* <DEDUP_REMOVED lines=25> */
[C---:B------:R-:W-:Y:S02]  /*7550*/  ISETP.LT.OR P2, PT, R33.reuse, 0x39, !P0 ;  /* 0x000000392100780c */ /* 0x040fe40004741670 */
[C---:B------:R-:W-:Y:S01]  /*7560*/  ISETP.LT.OR P0, PT, R33.reuse, 0x3a, !P0 ;  /* 0x0000003a2100780c */ /* 0x040fe20004701670 */
[----:B------:R1:W-:Y:S01]  /*7570*/  @!P5 STG.E.U8 desc[UR16][R10.64+0x30], R89 ;  /* 0x000030590a00d986 */ /* 0x0003e2000c101110 */
[C---:B------:R-:W-:Y:S02]  /*7580*/  ISETP.LT.OR P5, PT, R33.reuse, 0x39, !P1 ;  /* 0x000000392100780c */ /* 0x040fe40004fa1670 */
[----:B------:R-:W-:Y:S01]  /*7590*/  ISETP.LT.OR P1, PT, R33, 0x3a, !P1 ;  /* 0x0000003a2100780c */ /* 0x000fe20004f21670 */
[----:B------:R1:W-:Y:S01]  /*75a0*/  @!P4 STG.E.U8 desc[UR16][R6.64+0x30], R23 ;  /* 0x000030170600c986 */ /* 0x0003e2000c101110 */
[----:B0-----:R-:W-:-:S05]  /*75b0*/  F2FP.SATFINITE.E5M2.F32.PACK_AB_MERGE_C R5, RZ, R20, RZ ;  /* 0x00000014ff05723e */ /* 0x001fca00048060ff */
[----:B------:R1:W-:Y:S04]  /*75c0*/  @!P6 STG.E.U8 desc[UR16][R6.64+0x31], R5 ;  /* 0x000031050600e986 */ /* 0x0003e8000c101110 */
[----:B------:R1:W-:Y:S04]  /*75d0*/  @!P2 STG.E.U8 desc[UR16][R10.64+0x38], R17 ;  /* 0x000038110a00a986 */ /* 0x0003e8000c101110 */
[----:B------:R1:W-:Y:S04]  /*75e0*/  @!P0 STG.E.U8 desc[UR16][R10.64+0x39], R13 ;  /* 0x0000390d0a008986 */ /* 0x0003e8000c101110 */
[----:B------:R1:W-:Y:S04]  /*75f0*/  @!P5 STG.E.U8 desc[UR16][R6.64+0x38], R19 ;  /* 0x000038130600d986 */ /* 0x0003e8000c101110 */
[----:B------:R1:W-:Y:S02]  /*7600*/  @!P1 STG.E.U8 desc[UR16][R6.64+0x39], R15 ;  /* 0x0000390f06009986 */ /* 0x0003e4000c101110 */
.L_x_161:
[----:B------:R-:W-:Y:S05]  /*7610*/  BSYNC B0 ;  /* 0x0000000000007941 */ /* 0x000fea0003800000 */
.L_x_31:
[----:B------:R-:W-:Y:S01]  /*7620*/  ULDC UR6, c[0x0][0xc] ;  /* 0x0000030000067ab9 */ /* 0x000fe20000000800 */
[----:B------:R-:W-:Y:S01]  /*7630*/  ULDC UR7, c[0x0][0x10] ;  /* 0x0000040000077ab9 */ /* 0x000fe20000000800 */
[----:B01---5:R-:W0:Y:S01]  /*7640*/  LDC R5, c[0x0][0x14] ;  /* 0x00000500ff057b82 */ /* 0x023e220000000800 */
[----:B------:R-:W-:Y:S01]  /*7650*/  UIMAD.WIDE.U32 UR6, UR6, UR7, URZ ;  /* 0x00000007060672a5 */ /* 0x000fe2000f8e003f */
[----:B------:R-:W-:Y:S01]  /*7660*/  PRMT R6, RZ, 0x7610, R6 ;  /* 0x00007610ff067816 */ /* 0x000fe20000000006 */
[----:B------:R-:W-:-:S04]  /*7670*/  IMAD.MOV.U32 R7, RZ, RZ, -0x1 ;  /* 0xffffffffff077424 */ /* 0x000fc800078e00ff */
[----:B0-----:R-:W-:-:S04]  /*7680*/  IMAD.WIDE.U32 R2, R5, UR6, R2 ;  /* 0x0000000605027c25 */ /* 0x001fc8000f8e0002 */
[----:B------:R-:W-:Y:S01]  /*7690*/  IMAD R5, R5, UR7, RZ ;  /* 0x0000000705057c24 */ /* 0x000fe2000f8e02ff */
[----:B------:R-:W-:Y:S02]  /*76a0*/  ULDC.64 UR6, c[0x0][0x650] ;  /* 0x0001940000067ab9 */ /* 0x000fe40000000a00 */
[----:B------:R-:W-:Y:S01]  /*76b0*/  ISETP.GE.U32.AND P0, PT, R2, UR6, PT ;  /* 0x0000000602007c0c */ /* 0x000fe2000bf06070 */
[----:B------:R-:W-:Y:S02]  /*76c0*/  IMAD.IADD R3, R3, 0x1, R5 ;  /* 0x0000000103037824 */ /* 0x000fe400078e0205 */
[----:B------:R-:W-:-:S03]  /*76d0*/  IMAD.MOV.U32 R5, RZ, RZ, -0x1 ;  /* 0xffffffffff057424 */ /* 0x000fc600078e00ff */
[----:B------:R-:W-:-:S13]  /*76e0*/  ISETP.GE.U32.AND.EX P0, PT, R3, UR7, PT, P0 ;  /* 0x0000000703007c0c */ /* 0x000fda000bf06100 */
[----:B------:R-:W-:Y:S05]  /*76f0*/  @P0 BRA `(.L_x_162) ;  /* 0x0000000400600947 */ /* 0x000fea0003800000 */
[----:B------:R-:W0:Y:S01]  /*7700*/  S2R R20, SR_CTAID.X ;  /* 0x0000000000147919 */ /* 0x000e220000002500 */
[----:B------:R-:W1:Y:S01]  /*7710*/  LDC.64 R14, c[0x0][0x628] ;  /* 0x00018a00ff0e7b82 */ /* 0x000e620000000a00 */
[----:B------:R-:W-:Y:S01]  /*7720*/  ULDC UR6, c[0x0][0x150] ;  /* 0x0000540000067ab9 */ /* 0x000fe20000000800 */
[----:B--234-:R-:W-:Y:S01]  /*7730*/  IMAD.MOV.U32 R12, RZ, RZ, R2 ;  /* 0x000000ffff0c7224 */ /* 0x01cfe200078e0002 */
[----:B------:R-:W2:Y:S01]  /*7740*/  S2R R22, SR_CTAID.Y ;  /* 0x0000000000167919 */ /* 0x000ea20000002600 */
[----:B------:R-:W-:-:S04]  /*7750*/  IMAD.MOV.U32 R13, RZ, RZ, R3 ;  /* 0x000000ffff0d7224 */ /* 0x000fc800078e0003 */
[----:B------:R-:W3:Y:S08]  /*7760*/  LDC R23, c[0x0][0x144] ;  /* 0x00005100ff177b82 */ /* 0x000ef00000000800 */
[----:B------:R-:W4:Y:S08]  /*7770*/  LDC R16, c[0x0][0x630] ;  /* 0x00018c00ff107b82 */ /* 0x000f300000000800 */
[----:B------:R-:W2:Y:S01]  /*7780*/  LDC.64 R18, c[0x0][0x620] ;  /* 0x00018800ff127b82 */ /* 0x000ea20000000a00 */
[----:B-1----:R-:W-:-:S04]  /*7790*/  ISETP.NE.U32.AND P0, PT, R14, RZ, PT ;  /* 0x000000ff0e00720c */ /* 0x002fc80003f05070 */
[----:B------:R-:W-:Y:S02]  /*77a0*/  ISETP.NE.AND.EX P0, PT, R15, RZ, PT, P0 ;  /* 0x000000ff0f00720c */ /* 0x000fe40003f05300 */
[----:B0-----:R-:W-:-:S05]  /*77b0*/  I2FP.F32.U32 R5, R20 ;  /* 0x0000001400057245 */ /* 0x001fca0000201000 */
[----:B------:R-:W-:-:S04]  /*77c0*/  FMUL R5, R5, UR6 ;  /* 0x0000000605057c20 */ /* 0x000fc80008400000 */
[----:B------:R0:W1:Y:S02]  /*77d0*/  F2I.U32.TRUNC.NTZ R21, R5 ;  /* 0x0000000500157305 */ /* 0x000064000020f000 */
[----:B---34-:R-:W-:Y:S05]  /*77e0*/  @!P0 BRA `(.L_x_163) ;  /* 0x0000000000288947 */ /* 0x018fea0003800000 */
[----:B0-----:R-:W0:Y:S02]  /*77f0*/  LDC R5, c[0x0][0x634] ;  /* 0x00018d00ff057b82 */ /* 0x001e240000000800 */
        /* <DEDUP_REMOVED lines=9> */
.L_x_163:
[-CC-:B------:R-:W-:Y:S01]  /*7890*/  SHF.R.U64 R17, R12, R16.reuse, R13.reuse ;  /* 0x000000100c117219 */ /* 0x180fe2000000120d */
[----:B------:R-:W3:Y:S01]  /*78a0*/  LDC.64 R28, c[0x0][0x640] ;  /* 0x00019000ff1c7b82 */ /* 0x000ee20000000a00 */
[----:B0-----:R-:W-:Y:S01]  /*78b0*/  SHF.R.U32.HI R5, RZ, R16, R13 ;  /* 0x00000010ff057219 */ /* 0x001fe2000001160d */
[----:B-1----:R-:W-:Y:S01]  /*78c0*/  IMAD.MOV R21, RZ, RZ, -R21 ;  /* 0x000000ffff157224 */ /* 0x002fe200078e0a15 */
[----:B------:R-:W-:Y:S01]  /*78d0*/  IADD3 R11, P0, RZ, -R17, RZ ;  /* 0x80000011ff0b7210 */ /* 0x000fe20007f1e0ff */
[----:B------:R-:W-:Y:S02]  /*78e0*/  ULDC UR6, c[0x0][0x154] ;  /* 0x0000550000067ab9 */ /* 0x000fe40000000800 */
[----:B------:R-:W-:Y:S02]  /*78f0*/  IMAD R23, R23, R21, R20 ;  /* 0x0000001517177224 */ /* 0x000fe400078e0214 */
[----:B------:R-:W0:Y:S01]  /*7900*/  LDC R12, c[0x0][0x618] ;  /* 0x00018600ff0c7b82 */ /* 0x000e220000000800 */
[----:B------:R-:W-:-:S02]  /*7910*/  IMAD.X R5, RZ, RZ, ~R5, P0 ;  /* 0x000000ffff057224 */ /* 0x000fc400000e0e05 */
[----:B--2---:R-:W-:-:S04]  /*7920*/  IMAD.WIDE.U32 R6, R11, R18, R2 ;  /* 0x000000120b067225 */ /* 0x004fc800078e0002 */
[----:B------:R-:W-:Y:S01]  /*7930*/  IMAD R10, R5, R18, RZ ;  /* 0x00000012050a7224 */ /* 0x000fe200078e02ff */
[----:B------:R-:W1:Y:S03]  /*7940*/  LDC R24, c[0x0][0x608] ;  /* 0x00018200ff187b82 */ /* 0x000e660000000800 */
[----:B------:R-:W-:Y:S02]  /*7950*/  IMAD R5, R11, R19, R10 ;  /* 0x000000130b057224 */ /* 0x000fe400078e020a */
[----:B------:R-:W-:Y:S02]  /*7960*/  IMAD.MOV.U32 R11, RZ, RZ, 0x1 ;  /* 0x00000001ff0b7424 */ /* 0x000fe400078e00ff */
[----:B------:R-:W-:Y:S01]  /*7970*/  IMAD.IADD R5, R7, 0x1, R5 ;  /* 0x0000000107057824 */ /* 0x000fe200078e0205 */
[----:B------:R-:W2:Y:S01]  /*7980*/  LDC R26, c[0x0][0x658] ;  /* 0x00019600ff1a7b82 */ /* 0x000ea20000000800 */
[----:B------:R-:W-:-:S02]  /*7990*/  I2FP.F32.U32 R7, R22 ;  /* 0x0000001600077245 */ /* 0x000fc40000201000 */
[----:B---3--:R-:W-:-:S03]  /*79a0*/  ISETP.NE.U32.AND P0, PT, R28, RZ, PT ;  /* 0x000000ff1c00720c */ /* 0x008fc60003f05070 */
[----:B------:R-:W-:Y:S01]  /*79b0*/  FMUL R10, R7, UR6 ;  /* 0x00000006070a7c20 */ /* 0x000fe20008400000 */
[----:B------:R-:W-:Y:S01]  /*79c0*/  ISETP.NE.AND.EX P0, PT, R29, RZ, PT, P0 ;  /* 0x000000ff1d00720c */ /* 0x000fe20003f05300 */
[----:B------:R-:W3:Y:S01]  /*79d0*/  LDC R21, c[0x0][0x148] ;  /* 0x00005200ff157b82 */ /* 0x000ee20000000800 */
[-CC-:B0-----:R-:W-:Y:S01]  /*79e0*/  SHF.R.U64 R16, R6, R12.reuse, R5.reuse ;  /* 0x0000000c06107219 */ /* 0x181fe20000001205 */
[----:B------:R0:W4:Y:S01]  /*79f0*/  F2I.U32.TRUNC.NTZ R18, R10 ;  /* 0x0000000a00127305 */ /* 0x000122000020f000 */
[----:B------:R-:W-:Y:S01]  /*7a00*/  SHF.R.U32.HI R5, RZ, R12, R5 ;  /* 0x0000000cff057219 */ /* 0x000fe20000011605 */
[----:B------:R-:W-:-:S04]  /*7a10*/  IMAD.MOV.U32 R7, RZ, RZ, -0x1 ;  /* 0xffffffffff077424 */ /* 0x000fc800078e00ff */
[----:B------:R-:W0:Y:S01]  /*7a20*/  LDC R20, c[0x0][0x600] ;  /* 0x00018000ff147b82 */ /* 0x000e220000000800 */
[-CC-:B-1----:R-:W-:Y:S02]  /*7a30*/  SHF.R.U64 R14, R16, R24.reuse, R5.reuse ;  /* 0x00000018100e7219 */ /* 0x182fe40000001205 */
[----:B------:R-:W-:-:S05]  /*7a40*/  SHF.R.U32.HI R5, RZ, R24, R5 ;  /* 0x00000018ff057219 */ /* 0x000fca0000011605 */
[----:B------:R-:W1:Y:S01]  /*7a50*/  LDC R27, c[0x0][0x648] ;  /* 0x00019200ff1b7b82 */ /* 0x000e620000000800 */
[-C--:B--2---:R-:W-:Y:S02]  /*7a60*/  SHF.L.U32 R6, R7, R26.reuse, RZ ;  /* 0x0000001a07067219 */ /* 0x084fe400000006ff */
[-CC-:B------:R-:W-:Y:S02]  /*7a70*/  SHF.R.U64 R19, R14, R26.reuse, R5.reuse ;  /* 0x0000001a0e137219 */ /* 0x180fe40000001205 */
[----:B------:R-:W-:Y:S02]  /*7a80*/  SHF.R.U32.HI R7, RZ, R26, R5 ;  /* 0x0000001aff077219 */ /* 0x000fe40000011605 */
[----:B------:R-:W-:Y:S01]  /*7a90*/  LOP3.LUT R25, RZ, R6, RZ, 0x33, !PT ;  /* 0x00000006ff197212 */ /* 0x000fe200078e33ff */
[----:B------:R-:W2:Y:S01]  /*7aa0*/  LDC R30, c[0x0][0x638] ;  /* 0x00018e00ff1e7b82 */ /* 0x000ea20000000800 */
[----:B------:R-:W-:Y:S01]  /*7ab0*/  SHF.L.U32 R26, R11, R26, RZ ;  /* 0x0000001a0b1a7219 */ /* 0x000fe200000006ff */
[----:B------:R-:W-:-:S06]  /*7ac0*/  IMAD.MOV.U32 R6, RZ, RZ, R19 ;  /* 0x000000ffff067224 */ /* 0x000fcc00078e0013 */
[----:B------:R-:W0:Y:S01]  /*7ad0*/  LDC R31, c[0x0][0x610] ;  /* 0x00018400ff1f7b82 */ /* 0x000e220000000800 */
[----:B----4-:R-:W-:Y:S05]  /*7ae0*/  @!P0 BRA `(.L_x_164) ;  /* 0x0000000000288947 */ /* 0x010fea0003800000 */
[----:B------:R-:W4:Y:S02]  /*7af0*/  LDC R6, c[0x0][0x64c] ;  /* 0x00019300ff067b82 */ /* 0x000f240000000800 */
[----:B----4-:R-:W-:-:S05]  /*7b00*/  IADD3 R5, P0, R19, R6, RZ ;  /* 0x0000000613057210 */ /* 0x010fca0007f1e0ff */
[----:B------:R-:W-:-:S04]  /*7b10*/  IMAD.X R15, RZ, RZ, R7, P0 ;  /* 0x000000ffff0f7224 */ /* 0x000fc800000e0607 */
[----:B------:R-:W-:-:S04]  /*7b20*/  IMAD.WIDE.U32 R6, R15, R28, RZ ;  /* 0x0000001c0f067225 */ /* 0x000fc800078e00ff */
[----:B0-----:R-:W-:-:S04]  /*7b30*/  IMAD.WIDE.U32 R10, P0, R5, R29, R6 ;  /* 0x0000001d050a7225 */ /* 0x001fc80007800006 */
[----:B------:R-:W-:-:S04]  /*7b40*/  IMAD.WIDE.U32 R6, R5, R28, RZ ;  /* 0x0000001c05067225 */ /* 0x000fc800078e00ff */
[----:B------:R-:W-:Y:S01]  /*7b50*/  IMAD.X R13, RZ, RZ, RZ, P0 ;  /* 0x000000ffff0d7224 */ /* 0x000fe200000e06ff */
[----:B------:R-:W-:Y:S01]  /*7b60*/  IADD3 RZ, P0, R7, R10, RZ ;  /* 0x0000000a07ff7210 */ /* 0x000fe20007f1e0ff */
[----:B------:R-:W-:-:S04]  /*7b70*/  IMAD.MOV.U32 R12, RZ, RZ, R11 ;  /* 0x000000ffff0c7224 */ /* 0x000fc800078e000b */
[----:B------:R-:W-:-:S08]  /*7b80*/  IMAD.WIDE.U32.X R6, R15, R29, R12, P0 ;  /* 0x0000001d0f067225 */ /* 0x000fd000000e040c */
.L_x_164:
[----:B-1----:R-:W-:Y:S01]  /*7b90*/  SHF.R.U64 R5, R6, R27, R7 ;  /* 0x0000001b06057219 */ /* 0x002fe20000001207 */
[----:B0-----:R-:W-:Y:S01]  /*7ba0*/  VIADD R7, R20, 0xffffffff ;  /* 0xffffffff14077836 */ /* 0x001fe20000000000 */
[----:B------:R-:W-:Y:S01]  /*7bb0*/  LOP3.LUT R32, R14, R25, RZ, 0xc0, !PT ;  /* 0x000000190e207212 */ /* 0x000fe200078ec0ff */
[----:B------:R-:W-:Y:S02]  /*7bc0*/  IMAD.MOV R18, RZ, RZ, -R18 ;  /* 0x000000ffff127224 */ /* 0x000fe400078e0a12 */
[----:B------:R-:W-:Y:S01]  /*7bd0*/  IMAD.MOV R6, RZ, RZ, -R5 ;  /* 0x000000ffff067224 */ /* 0x000fe200078e0a05 */
[----:B------:R-:W-:Y:S01]  /*7be0*/  LOP3.LUT R16, R16, R7, RZ, 0xc0, !PT ;  /* 0x0000000710107212 */ /* 0x000fe200078ec0ff */
[----:B------:R-:W-:Y:S02]  /*7bf0*/  IMAD R32, R26, R5, R32 ;  /* 0x000000051a207224 */ /* 0x000fe400078e0220 */
[----:B---3--:R-:W-:Y:S02]  /*7c00*/  @P3 IMAD R23, R21, R18, R22 ;  /* 0x0000001215173224 */ /* 0x008fe400078e0216 */
[----:B--2---:R-:W-:-:S02]  /*7c10*/  IMAD R5, R6, R30, R19 ;  /* 0x0000001e06057224 */ /* 0x004fc400078e0213 */
[----:B------:R-:W-:Y:S02]  /*7c20*/  IMAD R32, R32, R31, R23 ;  /* 0x0000001f20207224 */ /* 0x000fe400078e0217 */
[----:B------:R-:W-:Y:S02]  /*7c30*/  IMAD R5, R5, R20, R16 ;  /* 0x0000001405057224 */ /* 0x000fe400078e0210 */
[----:B------:R-:W-:-:S03]  /*7c40*/  IMAD.MOV.U32 R6, RZ, RZ, 0x1 ;  /* 0x00000001ff067424 */ /* 0x000fc600078e00ff */
[----:B------:R-:W-:Y:S02]  /*7c50*/  SEL R7, R5, R32, !P3 ;  /* 0x0000002005077207 */ /* 0x000fe40005800000 */
[----:B------:R-:W-:Y:S01]  /*7c60*/  SEL R32, R32, R5, !P3 ;  /* 0x0000000520207207 */ /* 0x000fe20005800000 */
[----:B------:R-:W-:-:S07]  /*7c70*/  IMAD.MOV.U32 R5, RZ, RZ, R17 ;  /* 0x000000ffff057224 */ /* 0x000fce00078e0011 */
.L_x_162:
[----:B------:R-:W-:Y:S01]  /*7c80*/  LOP3.LUT P0, RZ, R6, 0xff, RZ, 0xc0, !PT ;  /* 0x000000ff06ff7812 */ /* 0x000fe2000780c0ff */
[----:B------:R-:W-:-:S12]  /*7c90*/  IMAD.MOV.U32 R6, RZ, RZ, R32 ;  /* 0x000000ffff067224 */ /* 0x000fd800078e0020 */
[----:B------:R-:W-:Y:S05]  /*7ca0*/  @P0 BRA `(.L_x_165) ;  /* 0xffffff9000a40947 */ /* 0x000fea000383ffff */
[----:B------:R-:W-:Y:S05]  /*7cb0*/  EXIT ;  /* 0x000000000000794d */ /* 0x000fea0003800000 */
.L_x_3:
[----:B0-----:R-:W-:Y:S01]  /*7cc0*/  ULDC.64 UR4, c[0x0][0x650] ;  /* 0x0001940000047ab9 */ /* 0x001fe20000000a00 */
        /* <DEDUP_REMOVED lines=25> */
.L_x_167:
[--C-:B------:R-:W-:Y:S01]  /*7e60*/  SHF.R.U64 R16, R14, R18, R15.reuse ;  /* 0x000000120e107219 */ /* 0x100fe2000000120f */
[----:B------:R-:W0:Y:S01]  /*7e70*/  LDC R22, c[0x0][0x618] ;  /* 0x00018600ff167b82 */ /* 0x000e220000000800 */
[----:B------:R-:W-:Y:S01]  /*7e80*/  I2FP.F32.U32 R7, R8 ;  /* 0x0000000800077245 */ /* 0x000fe20000201000 */
[----:B------:R-:W-:Y:S01]  /*7e90*/  ULDC UR4, c[0x0][0x150] ;  /* 0x0000540000047ab9 */ /* 0x000fe20000000800 */
[----:B------:R-:W-:Y:S02]  /*7ea0*/  SHF.R.U32.HI R6, RZ, R18, R15 ;  /* 0x00000012ff067219 */ /* 0x000fe4000001160f */
[----:B------:R-:W-:Y:S01]  /*7eb0*/  IADD3 R9, P0, RZ, -R16, RZ ;  /* 0x80000010ff097210 */ /* 0x000fe20007f1e0ff */
[----:B------:R-:W-:Y:S01]  /*7ec0*/  FMUL R13, R7, UR4 ;  /* 0x00000004070d7c20 */ /* 0x000fe20008400000 */
[----:B------:R-:W-:Y:S01]  /*7ed0*/  ULDC UR4, c[0x0][0x154] ;  /* 0x0000550000047ab9 */ /* 0x000fe20000000800 */
[----:B------:R-:W1:Y:S02]  /*7ee0*/  LDC.64 R24, c[0x0][0x640] ;  /* 0x00019000ff187b82 */ /* 0x000e640000000a00 */
[----:B------:R-:W-:-:S02]  /*7ef0*/  IMAD.X R11, RZ, RZ, ~R6, P0 ;  /* 0x000000ffff0b7224 */ /* 0x000fc400000e0e06 */
[----:B------:R-:W2:Y:S01]  /*7f00*/  F2I.U32.TRUNC.NTZ R13, R13 ;  /* 0x0000000d000d7305 */ /* 0x000ea2000020f000 */
[----:B------:R-:W-:-:S03]  /*7f10*/  IMAD.WIDE.U32 R6, R9, R20, R2 ;  /* 0x0000001409067225 */ /* 0x000fc600078e0002 */
[----:B------:R-:W3:Y:S01]  /*7f20*/  LDC R15, c[0x0][0x144] ;  /* 0x00005100ff0f7b82 */ /* 0x000ee20000000800 */
[----:B------:R-:W-:-:S04]  /*7f30*/  IMAD R12, R11, R20, RZ ;  /* 0x000000140b0c7224 */ /* 0x000fc800078e02ff */
[----:B------:R-:W-:Y:S02]  /*7f40*/  IMAD R9, R9, R21, R12 ;  /* 0x0000001509097224 */ /* 0x000fe400078e020c */
[----:B------:R-:W-:Y:S01]  /*7f50*/  IMAD.MOV.U32 R12, RZ, RZ, -0x1 ;  /* 0xffffffffff0c7424 */ /* 0x000fe200078e00ff */
[----:B------:R-:W4:Y:S01]  /*7f60*/  LDC R18, c[0x0][0x608] ;  /* 0x00018200ff127b82 */ /* 0x000f220000000800 */
[----:B------:R-:W-:Y:S01]  /*7f70*/  IMAD.IADD R7, R7, 0x1, R9 ;  /* 0x0000000107077824 */ /* 0x000fe200078e0209 */
[----:B------:R-:W-:-:S04]  /*7f80*/  I2FP.F32.U32 R9, R10 ;  /* 0x0000000a00097245 */ /* 0x000fc80000201000 */
[-C--:B0-----:R-:W-:Y:S01]  /*7f90*/  SHF.R.U64 R14, R6, R22.reuse, R7 ;  /* 0x00000016060e7219 */ /* 0x081fe20000001207 */
[----:B--2---:R-:W-:Y:S01]  /*7fa0*/  IMAD.MOV R6, RZ, RZ, -R13 ;  /* 0x000000ffff067224 */ /* 0x004fe200078e0a0d */
[----:B------:R-:W0:Y:S01]  /*7fb0*/  LDC R11, c[0x0][0x658] ;  /* 0x00019600ff0b7b82 */ /* 0x000e220000000800 */
[----:B-1----:R-:W-:Y:S01]  /*7fc0*/  ISETP.NE.U32.AND P0, PT, R24, RZ, PT ;  /* 0x000000ff1800720c */ /* 0x002fe20003f05070 */
[----:B------:R-:W-:Y:S01]  /*7fd0*/  FMUL R9, R9, UR4 ;  /* 0x0000000409097c20 */ /* 0x000fe20008400000 */
[----:B------:R-:W-:Y:S02]  /*7fe0*/  SHF.R.U32.HI R7, RZ, R22, R7 ;  /* 0x00000016ff077219 */ /* 0x000fe40000011607 */
[----:B------:R-:W-:-:S03]  /*7ff0*/  ISETP.NE.AND.EX P0, PT, R25, RZ, PT, P0 ;  /* 0x000000ff1900720c */ /* 0x000fc60003f05300 */
[----:B------:R-:W1:Y:S01]  /*8000*/  LDC R21, c[0x0][0x148] ;  /* 0x00005200ff157b82 */ /* 0x000e620000000800 */
[----:B---3--:R-:W-:Y:S02]  /*8010*/  IMAD R22, R15, R6, R8 ;  /* 0x000000060f167224 */ /* 0x008fe400078e0208 */
[----:B------:R-:W-:-:S05]  /*8020*/  IMAD.MOV.U32 R8, RZ, RZ, 0x1 ;  /* 0x00000001ff087424 */ /* 0x000fca00078e00ff */
[----:B------:R-:W2:Y:S01]  /*8030*/  LDC R20, c[0x0][0x600] ;  /* 0x00018000ff147b82 */ /* 0x000ea20000000800 */
[-CC-:B----4-:R-:W-:Y:S02]  /*8040*/  SHF.R.U64 R17, R14, R18.reuse, R7.reuse ;  /* 0x000000120e117219 */ /* 0x190fe40000001207 */
[----:B------:R-:W-:Y:S02]  /*8050*/  SHF.R.U32.HI R6, RZ, R18, R7 ;  /* 0x00000012ff067219 */ /* 0x000fe40000011607 */
[----:B------:R3:W4:Y:S03]  /*8060*/  F2I.U32.TRUNC.NTZ R18, R9 ;  /* 0x0000000900127305 */ /* 0x000726000020f000 */
[----:B------:R-:W1:Y:S01]  /*8070*/  LDC R23, c[0x0][0x648] ;  /* 0x00019200ff177b82 */ /* 0x000e620000000800 */
[-C--:B0-----:R-:W-:Y:S02]  /*8080*/  SHF.R.U64 R19, R17, R11.reuse, R6 ;  /* 0x0000000b11137219 */ /* 0x081fe40000001206 */
[----:B------:R-:W-:-:S02]  /*8090*/  SHF.L.U32 R12, R12, R11, RZ ;  /* 0x0000000b0c0c7219 */ /* 0x000fc400000006ff */
[-C--:B------:R-:W-:Y:S01]  /*80a0*/  SHF.R.U32.HI R7, RZ, R11.reuse, R6 ;  /* 0x0000000bff077219 */ /* 0x080fe20000011606 */
[----:B------:R-:W-:Y:S01]  /*80b0*/  IMAD.MOV.U32 R6, RZ, RZ, R19 ;  /* 0x000000ffff067224 */ /* 0x000fe200078e0013 */
[----:B------:R-:W-:Y:S01]  /*80c0*/  SHF.L.U32 R27, R8, R11, RZ ;  /* 0x0000000b081b7219 */ /* 0x000fe200000006ff */
[----:B------:R-:W0:Y:S01]  /*80d0*/  LDC R26, c[0x0][0x638] ;  /* 0x00018e00ff1a7b82 */ /* 0x000e220000000800 */
[----:B------:R-:W-:-:S07]  /*80e0*/  LOP3.LUT R28, RZ, R12, RZ, 0x33, !PT ;  /* 0x0000000cff1c7212 */ /* 0x000fce00078e33ff */
[----:B------:R-:W0:Y:S01]  /*80f0*/  LDC R29, c[0x0][0x610] ;  /* 0x00018400ff1d7b82 */ /* 0x000e220000000800 */
[----:B---34-:R-:W-:Y:S05]  /*8100*/  @!P0 BRA `(.L_x_168) ;  /* 0x0000000000288947 */ /* 0x018fea0003800000 */
        /* <DEDUP_REMOVED lines=10> */
.L_x_168:
[----:B-1----:R-:W-:Y:S01]  /*81b0*/  SHF.R.U64 R7, R6, R23, R7 ;  /* 0x0000001706077219 */ /* 0x002fe20000001207 */
[----:B--2---:R-:W-:Y:S01]  /*81c0*/  VIADD R9, R20, 0xffffffff ;  /* 0xffffffff14097836 */ /* 0x004fe20000000000 */
[----:B------:R-:W-:Y:S01]  /*81d0*/  LOP3.LUT R6, R17, R28, RZ, 0xc0, !PT ;  /* 0x0000001c11067212 */ /* 0x000fe200078ec0ff */
[----:B------:R-:W-:Y:S02]  /*81e0*/  IMAD.MOV R18, RZ, RZ, -R18 ;  /* 0x000000ffff127224 */ /* 0x000fe400078e0a12 */
[----:B------:R-:W-:Y:S02]  /*81f0*/  IMAD.MOV R8, RZ, RZ, -R7 ;  /* 0x000000ffff087224 */ /* 0x000fe400078e0a07 */
[----:B------:R-:W-:Y:S01]  /*8200*/  IMAD R11, R27, R7, R6 ;  /* 0x000000071b0b7224 */ /* 0x000fe200078e0206 */
[----:B------:R-:W-:Y:S01]  /*8210*/  LOP3.LUT R7, R14, R9, RZ, 0xc0, !PT ;  /* 0x000000090e077212 */ /* 0x000fe200078ec0ff */
[----:B------:R-:W-:Y:S02]  /*8220*/  @P3 IMAD R22, R21, R18, R10 ;  /* 0x0000001215163224 */ /* 0x000fe400078e020a */
[----:B0-----:R-:W-:-:S02]  /*8230*/  IMAD R6, R8, R26, R19 ;  /* 0x0000001a08067224 */ /* 0x001fc400078e0213 */
[----:B------:R-:W-:Y:S02]  /*8240*/  IMAD R11, R11, R29, R22 ;  /* 0x0000001d0b0b7224 */ /* 0x000fe400078e0216 */
[----:B------:R-:W-:Y:S02]  /*8250*/  IMAD R6, R6, R20, R7 ;  /* 0x0000001406067224 */ /* 0x000fe400078e0207 */
[----:B------:R-:W-:-:S03]  /*8260*/  IMAD.MOV.U32 R8, RZ, RZ, 0x1 ;  /* 0x00000001ff087424 */ /* 0x000fc600078e00ff */
[----:B------:R-:W-:Y:S02]  /*8270*/  SEL R14, R6, R11, !P3 ;  /* 0x0000000b060e7207 */ /* 0x000fe40005800000 */
[----:B------:R-:W-:Y:S01]  /*8280*/  SEL R11, R11, R6, !P3 ;  /* 0x000000060b0b7207 */ /* 0x000fe20005800000 */
[----:B------:R-:W-:Y:S01]  /*8290*/  IMAD.MOV.U32 R6, RZ, RZ, R16 ;  /* 0x000000ffff067224 */ /* 0x000fe200078e0010 */
[----:B------:R-:W-:-:S07]  /*82a0*/  PRMT R7, R8, 0x7610, R7 ;  /* 0x0000761008077816 */ /* 0x000fce0000000007 */
.L_x_166:
[----:B------:R-:W-:-:S08]  /*82b0*/  NOP ;  /* 0x0000000000007918 */ /* 0x000fd00000000000 */
[----:B------:R-:W0:-:S00]  /*82c0*/  USETMAXREG.DEALLOC.CTAPOOL 0x28 ;  /* 0x00000028000079c8 */ /* 0x000e0000080e0500 */
[----:B0-----:R-:W-:-:S13]  /*82d0*/  ISETP.NE.AND P0, PT, R5, RZ, PT ;  /* 0x000000ff0500720c */ /* 0x001fda0003f05270 */
[----:B------:R-:W-:Y:S05]  /*82e0*/  @P0 EXIT ;  /* 0x000000000000094d */ /* 0x000fea0003800000 */
[----:B------:R-:W-:Y:S01]  /*82f0*/  LOP3.LUT P0, RZ, R7, 0xff, RZ, 0xc0, !PT ;  /* 0x000000ff07ff7812 */ /* 0x000fe2000780c0ff */
[----:B------:R-:W-:Y:S02]  /*8300*/  IMAD.MOV.U32 R5, RZ, RZ, 0x1 ;  /* 0x00000001ff057424 */ /* 0x000fe400078e00ff */
[----:B------:R-:W-:-:S10]  /*8310*/  IMAD.MOV.U32 R13, RZ, RZ, RZ ;  /* 0x000000ffff0d7224 */ /* 0x000fd400078e00ff */
[----:B------:R-:W-:Y:S05]  /*8320*/  @!P0 BRA `(.L_x_169) ;  /* 0x0000000c00308947 */ /* 0x000fea0003800000 */
[----:B------:R-:W0:Y:S01]  /*8330*/  LDC R5, c[0x0][0x28c] ;  /* 0x0000a300ff057b82 */ /* 0x000e220000000800 */
[----:B------:R-:W-:Y:S01]  /*8340*/  ULDC UR5, c[0x0][0x600] ;  /* 0x0001800000057ab9 */ /* 0x000fe20000000800 */
[----:B------:R-:W-:Y:S01]  /*8350*/  ULDC UR4, c[0x0][0xc] ;  /* 0x0000030000047ab9 */ /* 0x000fe20000000800 */
[----:B------:R-:W-:Y:S01]  /*8360*/  UIADD3 UR16, UR5, -0x1, URZ ;  /* 0xffffffff05107890 */ /* 0x000fe2000fffe03f */
[C---:B------:R-:W-:Y:S01]  /*8370*/  LOP3.LUT P2, RZ, R0.reuse, 0x7f, RZ, 0xc0, !PT ;  /* 0x0000007f00ff7812 */ /* 0x040fe2000784c0ff */
[----:B------:R-:W-:Y:S01]  /*8380*/  ULDC UR6, c[0x0][0x658] ;  /* 0x0001960000067ab9 */ /* 0x000fe20000000800 */
[----:B------:R-:W-:Y:S01]  /*8390*/  ULDC UR5, c[0x0][0x10] ;  /* 0x0000040000057ab9 */ /* 0x000fe20000000800 */
[----:B------:R-:W-:Y:S01]  /*83a0*/  UMOV UR7, 0xffffffff ;  /* 0xffffffff00077882 */ /* 0x000fe20000000000 */
[----:B------:R-:W-:Y:S01]  /*83b0*/  UMOV UR8, 0x1 ;  /* 0x0000000100087882 */ /* 0x000fe20000000000 */
[----:B------:R-:W-:Y:S01]  /*83c0*/  UIMAD.WIDE.U32 UR4, UR4, UR5, URZ ;  /* 0x00000005040472a5 */ /* 0x000fe2000f8e003f */
[----:B------:R-:W-:Y:S01]  /*83d0*/  LOP3.LUT P0, RZ, R0, 0x1f, RZ, 0xc0, !PT ;  /* 0x0000001f00ff7812 */ /* 0x000fe2000780c0ff */
[----:B------:R-:W-:Y:S01]  /*83e0*/  USHF.L.U32 UR7, UR7, UR6, URZ ;  /* 0x0000000607077299 */ /* 0x000fe2000800063f */
[----:B------:R-:W-:Y:S01]  /*83f0*/  BSSY B0, `(.L_x_169) ;  /* 0x00000bf000007945 */ /* 0x000fe20003800000 */
[----:B------:R-:W-:Y:S01]  /*8400*/  USHF.L.U32 UR18, UR8, UR6, URZ ;  /* 0x0000000608127299 */ /* 0x000fe2000800063f */
[----:B------:R-:W-:Y:S01]  /*8410*/  IMAD.MOV.U32 R15, RZ, RZ, 0x1 ;  /* 0x00000001ff0f7424 */ /* 0x000fe200078e00ff */
[----:B------:R-:W-:Y:S01]  /*8420*/  LOP3.LUT R16, R4, 0x2, RZ, 0xfc, !PT ;  /* 0x0000000204107812 */ /* 0x000fe200078efcff */
[----:B------:R-:W-:Y:S01]  /*8430*/  ULDC UR6, c[0x0][0x14] ;  /* 0x0000050000067ab9 */ /* 0x000fe20000000800 */
[----:B------:R-:W-:Y:S01]  /*8440*/  PLOP3.LUT P0, PT, P0, P2, PT, 0x8a, 0x0 ;  /* 0x000000000000781c */ /* 0x000fe20000705172 */
[----:B------:R-:W-:Y:S01]  /*8450*/  UIMAD.WIDE.U32 UR20, UR4, UR6, URZ ;  /* 0x00000006041472a5 */ /* 0x000fe2000f8e003f */
[----:B------:R-:W-:Y:S01]  /*8460*/  IMAD.MOV.U32 R13, RZ, RZ, RZ ;  /* 0x000000ffff0d7224 */ /* 0x000fe200078e00ff */
[----:B------:R-:W-:-:S02]  /*8470*/  UIMAD UR13, UR5, UR6, URZ ;  /* 0x00000006050d72a4 */ /* 0x000fc4000f8e023f */
[----:B------:R-:W-:Y:S01]  /*8480*/  ULOP3.LUT UR17, URZ, UR7, URZ, 0x33, !UPT ;  /* 0x000000073f117292 */ /* 0x000fe2000f8e333f */
[----:B0-----:R-:W-:Y:S01]  /*8490*/  VIADD R5, R5, 0x1f ;  /* 0x0000001f05057836 */ /* 0x001fe20000000000 */
[----:B------:R-:W-:Y:S01]  /*84a0*/  UIADD3 UR13, UR21, UR13, URZ ;  /* 0x0000000d150d7290 */ /* 0x000fe2000fffe03f */
[----:B------:R-:W-:-:S03]  /*84b0*/  ULDC.64 UR22, c[0x0][0x198] ;  /* 0x0000660000167ab9 */ /* 0x000fc60000000a00 */
[----:B------:R-:W-:-:S04]  /*84c0*/  SHF.R.S32.HI R8, RZ, 0x1f, R5 ;  /* 0x0000001fff087819 */ /* 0x000fc80000011405 */
[----:B------:R-:W-:Y:S01]  /*84d0*/  LEA.HI R8, R8, R5, RZ, 0x5 ;  /* 0x0000000508087211 */ /* 0x000fe200078f28ff */
[----:B------:R-:W-:-:S03]  /*84e0*/  IMAD.MOV.U32 R5, RZ, RZ, 0x1 ;  /* 0x00000001ff057424 */ /* 0x000fc600078e00ff */
[----:B------:R-:W-:-:S05]  /*84f0*/  SHF.R.S32.HI R12, RZ, 0x5, R8 ;  /* 0x00000005ff0c7819 */ /* 0x000fca0000011408 */
[----:B------:R-:W-:-:S07]  /*8500*/  VIADD R0, R12, 0x1 ;  /* 0x000000010c007836 */ /* 0x000fce0000000000 */
.L_x_181:
[----:B------:R-:W-:-:S03]  /*8510*/  UMOV UR4, 0xffffffff ;  /* 0xffffffff00047882 */ /* 0x000fc60000000000 */
[----:B------:R-:W-:Y:S05]  /*8520*/  BRA.DIV UR4, `(.L_x_170) ;  /* 0x0000000e04c47947 */ /* 0x000fea000b800000 */
[----:B------:R-:W-:-:S13]  /*8530*/  ELECT P1, URZ, PT ;  /* 0x00000000003f782f */ /* 0x000fda0003820000 */
.L_x_193:
[----:B------:R-:W0:Y:S01]  /*8540*/  LDC R7, c[0x0][0x28c] ;  /* 0x0000a300ff077b82 */ /* 0x000e220000000800 */
[----:B------:R-:W-:Y:S01]  /*8550*/  BSSY B1, `(.L_x_171) ;  /* 0x0000037000017945 */ /* 0x000fe20003800000 */
[----:B0-----:R-:W-:-:S13]  /*8560*/  ISETP.LT.OR P1, PT, R7, 0x1, !P1 ;  /* 0x000000010700780c */ /* 0x001fda0004f21670 */
[----:B------:R-:W-:Y:S05]  /*8570*/  @P1 BRA `(.L_x_172) ;  /* 0x0000000000d01947 */ /* 0x000fea0003800000 */
[----:B------:R-:W-:Y:S02]  /*8580*/  IMAD.SHL.U32 R14, R14, 0x40, RZ ;  /* 0x000000400e0e7824 */ /* 0x000fe400078e00ff */
[----:B------:R-:W-:Y:S02]  /*8590*/  IMAD.SHL.U32 R17, R11, 0x100, RZ ;  /* 0x000001000b117824 */ /* 0x000fe400078e00ff */
[----:B------:R-:W-:Y:S02]  /*85a0*/  IMAD.MOV.U32 R20, RZ, RZ, RZ ;  /* 0x000000ffff147224 */ /* 0x000fe400078e00ff */
[----:B------:R-:W-:Y:S02]  /*85b0*/  IMAD.MOV.U32 R7, RZ, RZ, R0 ;  /* 0x000000ffff077224 */ /* 0x000fe400078e0000 */
[----:B------:R-:W-:Y:S02]  /*85c0*/  IMAD.MOV.U32 R8, RZ, RZ, R5 ;  /* 0x000000ffff087224 */ /* 0x000fe400078e0005 */
[----:B------:R-:W-:-:S07]  /*85d0*/  IMAD.MOV.U32 R9, RZ, RZ, R13 ;  /* 0x000000ffff097224 */ /* 0x000fce00078e000d */
.L_x_176:
[----:B------:R-:W0:Y:S01]  /*85e0*/  S2R R11, SR_CgaCtaId ;  /* 0x00000000000b7919 */ /* 0x000e220000008800 */
[----:B------:R-:W-:-:S04]  /*85f0*/  MOV R10, 0x400 ;  /* 0x00000400000a7802 */ /* 0x000fc80000000f00 */
[----:B0-----:R-:W-:Y:S02]  /*8600*/  LEA R18, R11, R10, 0x18 ;  /* 0x0000000a0b127211 */ /* 0x001fe400078ec0ff */
[----:B------:R-:W-:Y:S01]  /*8610*/  SHF.L.U32 R10, R8, 0x1f, RZ ;  /* 0x0000001f080a7819 */ /* 0x000fe200000006ff */
[----:B------:R-:W0:Y:S02]  /*8620*/  @!P2 LDC R11, c[0x0][0x500] ;  /* 0x00014000ff0bab82 */ /* 0x000e240000000800 */
[----:B------:R-:W-:-:S04]  /*8630*/  IMAD R19, R9, 0x8, R18 ;  /* 0x0000000809137824 */ /* 0x000fc800078e0212 */
[----:B------:R-:W1:Y:S02]  /*8640*/  SYNCS.PHASECHK.TRANS64.TRYWAIT P1, [R19+URZ+0x28], R10 ;  /* 0x0000280a130075a7 */ /* 0x000e64000802017f */
[----:B-1----:R-:W-:Y:S05]  /*8650*/  @!P1 BRA `(.L_x_173) ;  /* 0x0000000c00989947 */ /* 0x002fea0003800000 */
.L_x_194:
[----:B-1----:R-:W-:Y:S01]  /*8660*/  PRMT R10, R16, 0x9910, RZ ;  /* 0x00009910100a7816 */ /* 0x002fe200000000ff */
[----:B0-----:R0:W-:Y:S03]  /*8670*/  @!P2 SYNCS.ARRIVE.TRANS64 RZ, [R19+URZ], R11 ;  /* 0x0000000b13ffa9a7 */ /* 0x0011e6000800003f */
[----:B------:R-:W-:-:S13]  /*8680*/  ISETP.NE.AND P1, PT, R10, 0x2, PT ;  /* 0x000000020a00780c */ /* 0x000fda0003f25270 */
[----:B0-----:R-:W-:Y:S05]  /*8690*/  @P1 BRA `(.L_x_174) ;  /* 0x0000000000041947 */ /* 0x001fea0003800000 */
[----:B------:R-:W-:Y:S01]  /*86a0*/  BPT.TRAP 0x1 ;  /* 0x000000040000795c */ /* 0x000fe20000300000 */
.L_x_174:
[----:B------:R-:W-:Y:S05]  /*86b0*/  @P0 BRA `(.L_x_175) ;  /* 0x0000000000040947 */ /* 0x000fea0003800000 */
[----:B------:R-:W-:Y:S01]  /*86c0*/  BPT.TRAP 0x1 ;  /* 0x000000040000795c */ /* 0x000fe20000300000 */
.L_x_175:
[--C-:B------:R-:W-:Y:S01]  /*86d0*/  IMAD R10, R9, 0x2000, R18.reuse ;  /* 0x00002000090a7824 */ /* 0x100fe200078e0212 */
[----:B------:R-:W-:Y:S01]  /*86e0*/  R2UR UR9, R19 ;  /* 0x00000000130972ca */ /* 0x000fe200000e0000 */
[----:B------:R-:W-:Y:S01]  /*86f0*/  IMAD R18, R9, 0x800, R18 ;  /* 0x0000080009127824 */ /* 0x000fe200078e0212 */
[----:B------:R-:W-:Y:S01]  /*8700*/  UIADD3 UR4, UP0, UR22, 0xf0, URZ ;  /* 0x000000f016047890 */ /* 0x000fe2000ff1e03f */
[----:B------:R-:W-:Y:S01]  /*8710*/  VIADD R7, R7, 0xffffffff ;  /* 0xffffffff07077836 */ /* 0x000fe20000000000 */
[----:B------:R-:W-:Y:S01]  /*8720*/  R2UR UR5, R10 ;  /* 0x000000000a0572ca */ /* 0x000fe200000e0000 */
[----:B------:R-:W-:Y:S01]  /*8730*/  UIADD3 UR24, UP1, UR22, 0x1f0, URZ ;  /* 0x000001f016187890 */ /* 0x000fe2000ff3e03f */
[----:B------:R-:W-:Y:S01]  /*8740*/  R2UR UR8, R18 ;  /* 0x00000000120872ca */ /* 0x000fe200000e0000 */
[----:B------:R-:W-:Y:S01]  /*8750*/  VIADD R9, R9, 0x1 ;  /* 0x0000000109097836 */ /* 0x000fe20000000000 */
[----:B------:R-:W-:Y:S01]  /*8760*/  R2UR UR11, R17 ;  /* 0x00000000110b72ca */ /* 0x000fe200000e0000 */
[----:B------:R-:W-:Y:S01]  /*8770*/  UIADD3.X UR25, URZ, UR23, URZ, UP1, !UPT ;  /* 0x000000173f197290 */ /* 0x000fe20008ffe43f */
[----:B------:R-:W-:Y:S01]  /*8780*/  R2UR UR10, R20 ;  /* 0x00000000140a72ca */ /* 0x000fe200000e0000 */
[----:B------:R-:W-:Y:S01]  /*8790*/  UMOV UR6, 0x0 ;  /* 0x0000000000067882 */ /* 0x000fe20000000000 */
[----:B------:R-:W-:Y:S01]  /*87a0*/  R2UR UR12, R6 ;  /* 0x00000000060c72ca */ /* 0x000fe200000e0000 */
[----:B------:R-:W-:Y:S01]  /*87b0*/  UMOV UR7, 0x10000000 ;  /* 0x1000000000077882 */ /* 0x000fe20000000000 */
[----:B------:R-:W-:Y:S01]  /*87c0*/  R2UR UR19, R14 ;  /* 0x000000000e1372ca */ /* 0x000fe200000e0000 */
[----:B------:R-:W-:Y:S01]  /*87d0*/  VIADD R20, R20, 0x20 ;  /* 0x0000002014147836 */ /* 0x000fe20000000000 */
[----:B------:R-:W-:Y:S01]  /*87e0*/  ISETP.GT.AND P4, PT, R7, 0x1, PT ;  /* 0x000000010700780c */ /* 0x000fe20003f84270 */
[----:B------:R-:W-:Y:S01]  /*87f0*/  UIADD3 UR14, UR5, 0x100, URZ ;  /* 0x00000100050e7890 */ /* 0x000fe2000fffe03f */
[----:B------:R-:W-:Y:S01]  /*8800*/  ISETP.NE.AND P1, PT, R9, 0x5, PT ;  /* 0x000000050900780c */ /* 0x000fe20003f25270 */
[----:B------:R-:W-:-:S02]  /*8810*/  UIADD3.X UR5, URZ, UR23, URZ, UP0, !UPT ;  /* 0x000000173f057290 */ /* 0x000fc400087fe43f */
[----:B------:R-:W-:Y:S01]  /*8820*/  UIADD3 UR15, UR8, 0xa100, URZ ;  /* 0x0000a100080f7890 */ /* 0x000fe2000fffe03f */
[----:B------:R-:W-:Y:S02]  /*8830*/  SEL R11, RZ, 0x1, P1 ;  /* 0x00000001ff0b7807 */ /* 0x000fe40000800000 */
[----:B------:R-:W-:Y:S01]  /*8840*/  UMOV UR8, UR14 ;  /* 0x0000000e00087c82 */ /* 0x000fe20008000000 */
[----:B------:R-:W-:Y:S02]  /*8850*/  SEL R9, R9, RZ, P1 ;  /* 0x000000ff09097207 */ /* 0x000fe40000800000 */
[----:B------:R-:W-:Y:S01]  /*8860*/  LOP3.LUT R8, R8, R11, RZ, 0x3c, !PT ;  /* 0x0000000b08087212 */ /* 0x000fe200078e3cff */
[----:B------:R0:W-:Y:S02]  /*8870*/  UTMALDG.3D [UR8], [UR4], desc[UR6] ;  /* 0x00000608040075b4 */ /* 0x0001e40008011000 */
[----:B0-----:R-:W-:Y:S01]  /*8880*/  UMOV UR8, UR15 ;  /* 0x0000000f00087c82 */ /* 0x001fe20008000000 */
[----:B------:R-:W-:-:S02]  /*8890*/  UMOV UR11, UR19 ;  /* 0x00000013000b7c82 */ /* 0x000fc40008000000 */
[----:B------:R0:W-:Y:S02]  /*88a0*/  UTMALDG.3D [UR8], [UR24], desc[UR6] ;  /* 0x00000608180075b4 */ /* 0x0001e40008011000 */
[----:B0-----:R-:W-:Y:S05]  /*88b0*/  @P4 BRA `(.L_x_176) ;  /* 0xfffffffc00484947 */ /* 0x001fea000383ffff */
.L_x_172:
[----:B------:R-:W-:Y:S05]  /*88c0*/  BSYNC B1 ;  /* 0x0000000000017941 */ /* 0x000fea0003800000 */
.L_x_171:
[----:B------:R-:W-:Y:S01]  /*88d0*/  LOP3.LUT P4, RZ, R15, 0xff, RZ, 0xc0, !PT ;  /* 0x000000ff0fff7812 */ /* 0x000fe2000788c0ff */
[----:B------:R-:W-:Y:S01]  /*88e0*/  IMAD.IADD R13, R12, 0x1, R13 ;  /* 0x000000010c0d7824 */ /* 0x000fe200078e020d */
[----:B------:R-:W-:Y:S01]  /*88f0*/  IADD3 R2, P5, R2, UR20, RZ ;  /* 0x0000001402027c10 */ /* 0x000fe2000ffbe0ff */
[----:B------:R-:W-:Y:S01]  /*8900*/  ULDC.64 UR4, c[0x0][0x650] ;  /* 0x0001940000047ab9 */ /* 0x000fe20000000a00 */
[----:B------:R-:W-:Y:S01]  /*8910*/  BSSY B1, `(.L_x_177) ;  /* 0x000006a000017945 */ /* 0x000fe20003800000 */
[----:B------:R-:W-:Y:S01]  /*8920*/  IMAD.MOV.U32 R11, RZ, RZ, -0x1 ;  /* 0xffffffffff0b7424 */ /* 0x000fe200078e00ff */
[----:B------:R-:W-:Y:S01]  /*8930*/  ISETP.GT.U32.AND P1, PT, R13, 0x4, PT ;  /* 0x000000040d00780c */ /* 0x000fe20003f24070 */
[----:B------:R-:W-:Y:S01]  /*8940*/  IMAD.MOV.U32 R14, RZ, RZ, -0x1 ;  /* 0xffffffffff0e7424 */ /* 0x000fe200078e00ff */
[----:B------:R-:W-:Y:S02]  /*8950*/  IADD3.X R3, R3, UR13, RZ, P5, !PT ;  /* 0x0000000d03037c10 */ /* 0x000fe4000affe4ff */
[----:B------:R-:W-:-:S02]  /*8960*/  ISETP.LT.U32.AND P1, PT, R12, 0x5, P1 ;  /* 0x000000050c00780c */ /* 0x000fc40000f21070 */
[----:B------:R-:W-:Y:S01]  /*8970*/  PRMT R15, RZ, 0x7610, R15 ;  /* 0x00007610ff0f7816 */ /* 0x000fe2000000000f */
[----:B------:R-:W0:Y:S01]  /*8980*/  @P4 S2R R7, SR_CgaCtaId ;  /* 0x0000000000074919 */ /* 0x000e220000008800 */
[----:B------:R-:W-:-:S04]  /*8990*/  @P4 MOV R6, 0x400 ;  /* 0x0000040000064802 */ /* 0x000fc80000000f00 */
[----:B0-----:R-:W-:Y:S01]  /*89a0*/  @P4 LEA R8, R7, R6, 0x18 ;  /* 0x0000000607084211 */ /* 0x001fe200078ec0ff */
[----:B------:R-:W-:Y:S01]  /*89b0*/  IMAD.WIDE.U32 R6, R13, -0x33333333, RZ ;  /* 0xcccccccd0d067825 */ /* 0x000fe200078e00ff */
[----:B------:R-:W-:Y:S02]  /*89c0*/  SEL R6, RZ, 0x1, !P1 ;  /* 0x00000001ff067807 */ /* 0x000fe40004800000 */
[----:B------:R-:W-:Y:S01]  /*89d0*/  ISETP.GE.U32.AND P1, PT, R2, UR4, PT ;  /* 0x0000000402007c0c */ /* 0x000fe2000bf26070 */
[----:B------:R0:W-:Y:S01]  /*89e0*/  @P4 SYNCS.ARRIVE.TRANS64.A1T0 RZ, [R8+URZ+0x68], RZ ;  /* 0x000068ff08ff49a7 */ /* 0x0001e2000810003f */
[----:B------:R-:W-:Y:S02]  /*89f0*/  ISETP.GE.U32.AND P4, PT, R12, 0x5, PT ;  /* 0x000000050c00780c */ /* 0x000fe40003f86070 */
[----:B------:R-:W-:Y:S02]  /*8a00*/  ISETP.GE.U32.AND.EX P1, PT, R3, UR5, PT, P1 ;  /* 0x0000000503007c0c */ /* 0x000fe4000bf26110 */
[----:B------:R-:W-:Y:S01]  /*8a10*/  LOP3.LUT R5, R5, R6, RZ, 0x3c, !PT ;  /* 0x0000000605057212 */ /* 0x000fe200078e3cff */
[----:B------:R-:W-:Y:S01]  /*8a20*/  IMAD.MOV.U32 R6, RZ, RZ, -0x1 ;  /* 0xffffffffff067424 */ /* 0x000fe200078e00ff */
[----:B0-----:R-:W-:-:S02]  /*8a30*/  SHF.R.U32.HI R8, RZ, 0x2, R7 ;  /* 0x00000002ff087819 */ /* 0x001fc40000011607 */
[----:B------:R-:W-:-:S03]  /*8a40*/  PRMT R7, RZ, 0x7610, R7 ;  /* 0x00007610ff077816 */ /* 0x000fc60000000007 */
[----:B------:R-:W-:Y:S02]  /*8a50*/  IMAD R13, R8, -0x5, R13 ;  /* 0xfffffffb080d7824 */ /* 0x000fe400078e020d */
[----:B------:R-:W-:Y:S02]  /*8a60*/  @P4 LOP3.LUT R5, R5, 0x1, R8, 0x78, !PT ;  /* 0x0000000105054812 */ /* 0x000fe400078e7808 */
[----:B------:R-:W-:Y:S05]  /*8a70*/  @P1 BRA `(.L_x_178) ;  /* 0x00000004004c1947 */ /* 0x000fea0003800000 */
[----:B------:R-:W-:Y:S01]  /*8a80*/  ULDC.64 UR4, c[0x0][0x628] ;  /* 0x00018a0000047ab9 */ /* 0x000fe20000000a00 */
[----:B------:R-:W0:Y:S01]  /*8a90*/  S2R R17, SR_CTAID.X ;  /* 0x0000000000117919 */ /* 0x000e220000002500 */
[----:B------:R-:W-:Y:S01]  /*8aa0*/  ISETP.NE.U32.AND P1, PT, RZ, UR4, PT ;  /* 0x00000004ff007c0c */ /* 0x000fe2000bf25070 */
[----:B------:R-:W-:Y:S01]  /*8ab0*/  ULDC UR7, c[0x0][0x630] ;  /* 0x00018c0000077ab9 */ /* 0x000fe20000000800 */
[----:B------:R-:W-:Y:S01]  /*8ac0*/  IMAD.MOV.U32 R6, RZ, RZ, R2 ;  /* 0x000000ffff067224 */ /* 0x000fe200078e0002 */
[----:B------:R-:W1:Y:S01]  /*8ad0*/  S2R R14, SR_CTAID.Y ;  /* 0x00000000000e7919 */ /* 0x000e620000002600 */
[----:B------:R-:W-:Y:S01]  /*8ae0*/  ISETP.NE.AND.EX P1, PT, RZ, UR5, PT, P1 ;  /* 0x00000005ff007c0c */ /* 0x000fe2000bf25310 */
[----:B------:R-:W-:-:S12]  /*8af0*/  IMAD.MOV.U32 R7, RZ, RZ, R3 ;  /* 0x000000ffff077224 */ /* 0x000fd800078e0003 */
[----:B------:R-:W-:Y:S05]  /*8b00*/  @!P1 BRA `(.L_x_179) ;  /* 0x0000000000289947 */ /* 0x000fea0003800000 */
[----:B------:R-:W-:Y:S02]  /*8b10*/  ULDC UR6, c[0x0][0x634] ;  /* 0x00018d0000067ab9 */ /* 0x000fe40000000800 */
[----:B------:R-:W-:-:S05]  /*8b20*/  IADD3 R11, P1, R2, UR6, RZ ;  /* 0x00000006020b7c10 */ /* 0x000fca000ff3e0ff */
[----:B------:R-:W-:-:S04]  /*8b30*/  IMAD.X R19, RZ, RZ, R3, P1 ;  /* 0x000000ffff137224 */ /* 0x000fc800008e0603 */
[----:B------:R-:W-:-:S04]  /*8b40*/  IMAD.WIDE.U32 R8, R19, UR4, RZ ;  /* 0x0000000413087c25 */ /* 0x000fc8000f8e00ff */
[----:B------:R-:W-:-:S04]  /*8b50*/  IMAD.WIDE.U32 R8, P1, R11, UR5, R8 ;  /* 0x000000050b087c25 */ /* 0x000fc8000f820008 */
[----:B------:R-:W-:-:S04]  /*8b60*/  IMAD.WIDE.U32 R10, R11, UR4, RZ ;  /* 0x000000040b0a7c25 */ /* 0x000fc8000f8e00ff */
[----:B------:R-:W-:Y:S01]  /*8b70*/  IMAD.X R7, RZ, RZ, RZ, P1 ;  /* 0x000000ffff077224 */ /* 0x000fe200008e06ff */
[----:B------:R-:W-:Y:S01]  /*8b80*/  IADD3 RZ, P1, R11, R8, RZ ;  /* 0x000000080bff7210 */ /* 0x000fe20007f3e0ff */
[----:B------:R-:W-:-:S04]  /*8b90*/  IMAD.MOV.U32 R6, RZ, RZ, R9 ;  /* 0x000000ffff067224 */ /* 0x000fc800078e0009 */
[----:B------:R-:W-:-:S08]  /*8ba0*/  IMAD.WIDE.U32.X R6, R19, UR5, R6, P1 ;  /* 0x0000000513067c25 */ /* 0x000fd000088e0406 */
.L_x_179:
[--C-:B------:R-:W-:Y:S01]  /*8bb0*/  SHF.R.U64 R10, R6, UR7, R7.reuse ;  /* 0x00000007060a7c19 */ /* 0x100fe20008001207 */
[----:B------:R-:W-:Y:S01]  /*8bc0*/  ULDC.64 UR4, c[0x0][0x620] ;  /* 0x0001880000047ab9 */ /* 0x000fe20000000a00 */
[----:B------:R-:W-:Y:S01]  /*8bd0*/  SHF.R.U32.HI R6, RZ, UR7, R7 ;  /* 0x00000007ff067c19 */ /* 0x000fe20008011607 */
[----:B------:R-:W2:Y:S01]  /*8be0*/  LDC R22, c[0x0][0x144] ;  /* 0x00005100ff167b82 */ /* 0x000ea20000000800 */
[----:B------:R-:W-:Y:S01]  /*8bf0*/  IADD3 R9, P1, RZ, -R10, RZ ;  /* 0x8000000aff097210 */ /* 0x000fe20007f3e0ff */
[----:B------:R-:W-:Y:S01]  /*8c00*/  ULDC.64 UR8, c[0x0][0x640] ;  /* 0x0001900000087ab9 */ /* 0x000fe20000000a00 */
[----:B0-----:R-:W-:Y:S01]  /*8c10*/  I2FP.F32.U32 R11, R17 ;  /* 0x00000011000b7245 */ /* 0x001fe20000201000 */
[----:B------:R-:W-:Y:S02]  /*8c20*/  ULDC UR6, c[0x0][0x608] ;  /* 0x0001820000067ab9 */ /* 0x000fe40000000800 */
[----:B------:R-:W-:Y:S01]  /*8c30*/  IMAD.X R6, RZ, RZ, ~R6, P1 ;  /* 0x000000ffff067224 */ /* 0x000fe200008e0e06 */
[----:B------:R-:W-:Y:S01]  /*8c40*/  ISETP.NE.U32.AND P1, PT, RZ, UR8, PT ;  /* 0x00000008ff007c0c */ /* 0x000fe2000bf25070 */
[----:B------:R-:W0:Y:S02]  /*8c50*/  LDC R19, c[0x0][0x148] ;  /* 0x00005200ff137b82 */ /* 0x000e240000000800 */
[----:B------:R-:W-:Y:S01]  /*8c60*/  IMAD R8, R6, UR4, RZ ;  /* 0x0000000406087c24 */ /* 0x000fe2000f8e02ff */
[----:B------:R-:W-:Y:S01]  /*8c70*/  ISETP.NE.AND.EX P1, PT, RZ, UR9, PT, P1 ;  /* 0x00000009ff007c0c */ /* 0x000fe2000bf25310 */
[----:B------:R-:W-:Y:S01]  /*8c80*/  IMAD.WIDE.U32 R6, R9, UR4, R2 ;  /* 0x0000000409067c25 */ /* 0x000fe2000f8e0002 */
[----:B------:R-:W-:-:S03]  /*8c90*/  ULDC UR4, c[0x0][0x150] ;  /* 0x0000540000047ab9 */ /* 0x000fc60000000800 */
[----:B------:R-:W-:Y:S02]  /*8ca0*/  IMAD R9, R9, UR5, R8 ;  /* 0x0000000509097c24 */ /* 0x000fe4000f8e0208 */
[----:B------:R-:W-:Y:S01]  /*8cb0*/  FMUL R8, R11, UR4 ;  /* 0x000000040b087c20 */ /* 0x000fe20008400000 */
[----:B------:R-:W-:Y:S01]  /*8cc0*/  ULDC UR4, c[0x0][0x618] ;  /* 0x0001860000047ab9 */ /* 0x000fe20000000800 */
[----:B------:R-:W-:Y:S01]  /*8cd0*/  ULDC UR5, c[0x0][0x154] ;  /* 0x0000550000057ab9 */ /* 0x000fe20000000800 */
[----:B------:R-:W-:-:S03]  /*8ce0*/  IMAD.IADD R7, R7, 0x1, R9 ;  /* 0x0000000107077824 */ /* 0x000fc600078e0209 */
[----:B------:R-:W3:Y:S02]  /*8cf0*/  F2I.U32.TRUNC.NTZ R8, R8 ;  /* 0x0000000800087305 */ /* 0x000ee4000020f000 */
[----:B------:R-:W-:Y:S02]  /*8d00*/  SHF.R.U64 R11, R6, UR4, R7 ;  /* 0x00000004060b7c19 */ /* 0x000fe40008001207 */
[----:B-1----:R-:W-:-:S05]  /*8d10*/  I2FP.F32.U32 R6, R14 ;  /* 0x0000000e00067245 */ /* 0x002fca0000201000 */
[----:B------:R-:W-:Y:S01]  /*8d20*/  FMUL R21, R6, UR5 ;  /* 0x0000000506157c20 */ /* 0x000fe20008400000 */
[----:B------:R-:W-:Y:S01]  /*8d30*/  SHF.R.U32.HI R6, RZ, UR4, R7 ;  /* 0x00000004ff067c19 */ /* 0x000fe20008011607 */
[----:B------:R-:W-:-:S03]  /*8d40*/  ULDC UR4, c[0x0][0x658] ;  /* 0x0001960000047ab9 */ /* 0x000fc60000000800 */
[--C-:B------:R-:W-:Y:S01]  /*8d50*/  SHF.R.U64 R20, R11, UR6, R6.reuse ;  /* 0x000000060b147c19 */ /* 0x100fe20008001206 */
[----:B------:R-:W1:Y:S01]  /*8d60*/  F2I.U32.TRUNC.NTZ R21, R21 ;  /* 0x0000001500157305 */ /* 0x000e62000020f000 */
[----:B------:R-:W-:Y:S01]  /*8d70*/  SHF.R.U32.HI R7, RZ, UR6, R6 ;  /* 0x00000006ff077c19 */ /* 0x000fe20008011606 */
[----:B---3--:R-:W-:-:S03]  /*8d80*/  IMAD.MOV R8, RZ, RZ, -R8 ;  /* 0x000000ffff087224 */ /* 0x008fc600078e0a08 */
[----:B------:R-:W-:Y:S01]  /*8d90*/  SHF.R.U64 R18, R20, UR4, R7 ;  /* 0x0000000414127c19 */ /* 0x000fe20008001207 */
[----:B--2---:R-:W-:Y:S01]  /*8da0*/  IMAD R17, R22, R8, R17 ;  /* 0x0000000816117224 */ /* 0x004fe200078e0211 */
[----:B------:R-:W-:-:S03]  /*8db0*/  SHF.R.U32.HI R23, RZ, UR4, R7 ;  /* 0x00000004ff177c19 */ /* 0x000fc60008011607 */
[----:B------:R-:W-:Y:S02]  /*8dc0*/  IMAD.MOV.U32 R6, RZ, RZ, R18 ;  /* 0x000000ffff067224 */ /* 0x000fe400078e0012 */
[----:B------:R-:W-:Y:S01]  /*8dd0*/  IMAD.MOV.U32 R7, RZ, RZ, R23 ;  /* 0x000000ffff077224 */ /* 0x000fe200078e0017 */
[----:B-1----:R-:W-:Y:S06]  /*8de0*/  @!P1 BRA `(.L_x_180) ;  /* 0x0000000000289947 */ /* 0x002fec0003800000 */
[----:B------:R-:W-:Y:S02]  /*8df0*/  ULDC UR4, c[0x0][0x64c] ;  /* 0x0001930000047ab9 */ /* 0x000fe40000000800 */
[----:B------:R-:W-:-:S05]  /*8e00*/  IADD3 R7, P1, R18, UR4, RZ ;  /* 0x0000000412077c10 */ /* 0x000fca000ff3e0ff */
[----:B------:R-:W-:-:S04]  /*8e10*/  IMAD.X R23, RZ, RZ, R23, P1 ;  /* 0x000000ffff177224 */ /* 0x000fc800008e0617 */
[----:B------:R-:W-:-:S04]  /*8e20*/  IMAD.WIDE.U32 R8, R23, UR8, RZ ;  /* 0x0000000817087c25 */ /* 0x000fc8000f8e00ff */
[----:B------:R-:W-:-:S04]  /*8e30*/  IMAD.WIDE.U32 R8, P1, R7, UR9, R8 ;  /* 0x0000000907087c25 */ /* 0x000fc8000f820008 */
[----:B------:R-:W-:-:S04]  /*8e40*/  IMAD.WIDE.U32 R6, R7, UR8, RZ ;  /* 0x0000000807067c25 */ /* 0x000fc8000f8e00ff */
[----:B------:R-:W-:Y:S01]  /*8e50*/  IMAD.MOV.U32 R6, RZ, RZ, R9 ;  /* 0x000000ffff067224 */ /* 0x000fe200078e0009 */
[----:B------:R-:W-:Y:S01]  /*8e60*/  IADD3 RZ, P4, R7, R8, RZ ;  /* 0x0000000807ff7210 */ /* 0x000fe20007f9e0ff */
[----:B------:R-:W-:-:S04]  /*8e70*/  IMAD.X R7, RZ, RZ, RZ, P1 ;  /* 0x000000ffff077224 */ /* 0x000fc800008e06ff */
[----:B------:R-:W-:-:S08]  /*8e80*/  IMAD.WIDE.U32.X R6, R23, UR9, R6, P4 ;  /* 0x0000000917067c25 */ /* 0x000fd0000a0e0406 */
.L_x_180:
[----:B------:R-:W-:Y:S01]  /*8e90*/  ULDC UR4, c[0x0][0x648] ;  /* 0x0001920000047ab9 */ /* 0x000fe20000000800 */
[----:B------:R-:W-:Y:S01]  /*8ea0*/  LOP3.LUT R20, R20, UR17, RZ, 0xc0, !PT ;  /* 0x0000001114147c12 */ /* 0x000fe2000f8ec0ff */
[----:B------:R-:W-:Y:S01]  /*8eb0*/  IMAD.MOV R21, RZ, RZ, -R21 ;  /* 0x000000ffff157224 */ /* 0x000fe200078e0a15 */
[----:B------:R-:W-:Y:S01]  /*8ec0*/  SHF.R.U64 R7, R6, UR4, R7 ;  /* 0x0000000406077c19 */ /* 0x000fe20008001207 */
[----:B------:R-:W-:Y:S01]  /*8ed0*/  ULDC UR4, c[0x0][0x638] ;  /* 0x00018e0000047ab9 */ /* 0x000fe20000000800 */
[----:B------:R-:W-:Y:S01]  /*8ee0*/  LOP3.LUT R11, R11, UR16, RZ, 0xc0, !PT ;  /* 0x000000100b0b7c12 */ /* 0x000fe2000f8ec0ff */
[----:B0-----:R-:W-:Y:S01]  /*8ef0*/  @P3 IMAD R17, R19, R21, R14 ;  /* 0x0000001513113224 */ /* 0x001fe200078e020e */
[----:B------:R-:W-:Y:S01]  /*8f00*/  ULDC UR5, c[0x0][0x610] ;  /* 0x0001840000057ab9 */ /* 0x000fe20000000800 */
[----:B------:R-:W-:Y:S02]  /*8f10*/  IMAD.MOV R9, RZ, RZ, -R7 ;  /* 0x000000ffff097224 */ /* 0x000fe400078e0a07 */
[----:B------:R-:W-:-:S02]  /*8f20*/  IMAD R20, R7, UR18, R20 ;  /* 0x0000001207147c24 */ /* 0x000fc4000f8e0214 */
[----:B------:R-:W-:Y:S01]  /*8f30*/  IMAD R18, R9, UR4, R18 ;  /* 0x0000000409127c24 */ /* 0x000fe2000f8e0212 */
[----:B------:R-:W-:Y:S01]  /*8f40*/  ULDC UR4, c[0x0][0x600] ;  /* 0x0001800000047ab9 */ /* 0x000fe20000000800 */
[----:B------:R-:W-:Y:S02]  /*8f50*/  IMAD R17, R20, UR5, R17 ;  /* 0x0000000514117c24 */ /* 0x000fe4000f8e0211 */
[----:B------:R-:W-:Y:S02]  /*8f60*/  IMAD R18, R18, UR4, R11 ;  /* 0x0000000412127c24 */ /* 0x000fe4000f8e020b */
[----:B------:R-:W-:Y:S02]  /*8f70*/  IMAD.MOV.U32 R7, RZ, RZ, 0x1 ;  /* 0x00000001ff077424 */ /* 0x000fe400078e00ff */
[----:B------:R-:W-:Y:S01]  /*8f80*/  IMAD.MOV.U32 R6, RZ, RZ, R10 ;  /* 0x000000ffff067224 */ /* 0x000fe200078e000a */
[----:B------:R-:W-:Y:S02]  /*8f90*/  SEL R14, R18, R17, !P3 ;  /* 0x00000011120e7207 */ /* 0x000fe40005800000 */
[----:B------:R-:W-:-:S07]  /*8fa0*/  SEL R11, R17, R18, !P3 ;  /* 0x00000012110b7207 */ /* 0x000fce0005800000 */
.L_x_178:
[----:B------:R-:W-:Y:S05]  /*8fb0*/  BSYNC B1 ;  /* 0x0000000000017941 */ /* 0x000fea0003800000 */
.L_x_177:
[----:B------:R-:W-:-:S13]  /*8fc0*/  LOP3.LUT P1, RZ, R7, 0xff, RZ, 0xc0, !PT ;  /* 0x000000ff07ff7812 */ /* 0x000fda000782c0ff */
[----:B------:R-:W-:Y:S05]  /*8fd0*/  @P1 BRA `(.L_x_181) ;  /* 0xfffffff4004c1947 */ /* 0x000fea000383ffff */
[----:B------:R-:W-:Y:S05]  /*8fe0*/  BSYNC B0 ;  /* 0x0000000000007941 */ /* 0x000fea0003800000 */
.L_x_169:
[----:B------:R-:W-:-:S03]  /*8ff0*/  UMOV UR4, 0xffffffff ;  /* 0xffffffff00047882 */ /* 0x000fc60000000000 */
[----:B------:R-:W-:Y:S05]  /*9000*/  BRA.DIV UR4, `(.L_x_182) ;  /* 0x0000000604407947 */ /* 0x000fea000b800000 */
[----:B------:R-:W-:-:S13]  /*9010*/  ELECT P0, URZ, PT ;  /* 0x00000000003f782f */ /* 0x000fda0003800000 */
.L_x_197:
[----:B------:R-:W-:Y:S04]  /*9020*/  BSSY B0, `(.L_x_183) ;  /* 0x0000034000007945 */ /* 0x000fe80003800000 */
[----:B------:R-:W-:Y:S05]  /*9030*/  @!P0 BRA `(.L_x_184) ;  /* 0x0000000000c88947 */ /* 0x000fea0003800000 */
[----:B------:R-:W-:-:S04]  /*9040*/  LOP3.LUT R4, R4, 0x2, RZ, 0xfc, !PT ;  /* 0x0000000204047812 */ /* 0x000fc800078efcff */
[----:B------:R-:W-:-:S13]  /*9050*/  ISETP.NE.AND P0, PT, R4, 0x3, PT ;  /* 0x000000030400780c */ /* 0x000fda0003f05270 */
[----:B------:R-:W-:Y:S05]  /*9060*/  @!P0 BRA `(.L_x_185) ;  /* 0x0000000000048947 */ /* 0x000fea0003800000 */
[----:B------:R-:W-:Y:S01]  /*9070*/  BPT.TRAP 0x1 ;  /* 0x000000040000795c */ /* 0x000fe20000300000 */
.L_x_185:
[----:B------:R-:W0:Y:S01]  /*9080*/  S2R R3, SR_CgaCtaId ;  /* 0x0000000000037919 */ /* 0x000e220000008800 */
[----:B------:R-:W-:-:S04]  /*9090*/  MOV R0, 0x400 ;  /* 0x0000040000007802 */ /* 0x000fc80000000f00 */
[----:B0-----:R-:W-:Y:S02]  /*90a0*/  LEA R0, R3, R0, 0x18 ;  /* 0x0000000003007211 */ /* 0x001fe400078ec0ff */
[----:B------:R-:W-:-:S03]  /*90b0*/  SHF.L.U32 R3, R5, 0x1f, RZ ;  /* 0x0000001f05037819 */ /* 0x000fc600000006ff */
[----:B------:R-:W-:-:S04]  /*90c0*/  VIADD R0, R0, 0x28 ;  /* 0x0000002800007836 */ /* 0x000fc80000000000 */
[C---:B------:R-:W-:Y:S02]  /*90d0*/  IMAD R6, R13.reuse, 0x8, R0 ;  /* 0x000000080d067824 */ /* 0x040fe400078e0200 */
[----:B------:R-:W-:Y:S02]  /*90e0*/  VIADD R13, R13, 0x1 ;  /* 0x000000010d0d7836 */ /* 0x000fe40000000000 */
[----:B------:R-:W0:Y:S03]  /*90f0*/  SYNCS.PHASECHK.TRANS64.TRYWAIT P0, [R6+URZ], R3 ;  /* 0x00000003060075a7 */ /* 0x000e26000800017f */
[----:B------:R-:W-:-:S04]  /*9100*/  ISETP.NE.AND P1, PT, R13, 0x5, PT ;  /* 0x000000050d00780c */ /* 0x000fc80003f25270 */
[----:B------:R-:W-:Y:S02]  /*9110*/  SEL R2, RZ, 0x1, P1 ;  /* 0x00000001ff027807 */ /* 0x000fe40000800000 */
[----:B------:R-:W-:Y:S02]  /*9120*/  SEL R13, R13, RZ, P1 ;  /* 0x000000ff0d0d7207 */ /* 0x000fe40000800000 */
[----:B------:R-:W-:-:S03]  /*9130*/  LOP3.LUT R8, R5, R2, RZ, 0x3c, !PT ;  /* 0x0000000205087212 */ /* 0x000fc600078e3cff */
[----:B------:R-:W-:Y:S01]  /*9140*/  IMAD R7, R13, 0x8, R0 ;  /* 0x000000080d077824 */ /* 0x000fe200078e0200 */
[----:B------:R-:W-:Y:S01]  /*9150*/  SHF.L.U32 R4, R8, 0x1f, RZ ;  /* 0x0000001f08047819 */ /* 0x000fe200000006ff */
[----:B0-----:R-:W-:Y:S06]  /*9160*/  @!P0 BRA `(.L_x_186) ;  /* 0x00000004000c8947 */ /* 0x001fec0003800000 */
.L_x_198:
[----:B------:R-:W1:Y:S01]  /*9170*/  SYNCS.PHASECHK.TRANS64.TRYWAIT P0, [R7+URZ], R4 ;  /* 0x00000004070075a7 */ /* 0x000e62000800017f */
[----:B------:R-:W-:-:S05]  /*9180*/  VIADD R2, R13, 0x1 ;  /* 0x000000010d027836 */ /* 0x000fca0000000000 */
[----:B------:R-:W-:-:S04]  /*9190*/  ISETP.NE.AND P1, PT, R2, 0x5, PT ;  /* 0x000000050200780c */ /* 0x000fc80003f25270 */
[----:B0-----:R-:W-:Y:S02]  /*91a0*/  SEL R3, RZ, 0x1, P1 ;  /* 0x00000001ff037807 */ /* 0x001fe40000800000 */
[----:B------:R-:W-:Y:S02]  /*91b0*/  SEL R9, R2, RZ, P1 ;  /* 0x000000ff02097207 */ /* 0x000fe40000800000 */
[----:B------:R-:W-:-:S03]  /*91c0*/  LOP3.LUT R8, R8, R3, RZ, 0x3c, !PT ;  /* 0x0000000308087212 */ /* 0x000fc600078e3cff */
[----:B------:R-:W-:Y:S01]  /*91d0*/  IMAD R10, R9, 0x8, R0 ;  /* 0x00000008090a7824 */ /* 0x000fe200078e0200 */
[----:B------:R-:W-:Y:S01]  /*91e0*/  SHF.L.U32 R5, R8, 0x1f, RZ ;  /* 0x0000001f08057819 */ /* 0x000fe200000006ff */
[----:B-1----:R-:W-:Y:S06]  /*91f0*/  @!P0 BRA `(.L_x_187) ;  /* 0x0000000000fc8947 */ /* 0x002fec0003800000 */
.L_x_199:
[----:B------:R-:W1:Y:S01]  /*9200*/  SYNCS.PHASECHK.TRANS64.TRYWAIT P0, [R10+URZ], R5 ;  /* 0x000000050a0075a7 */ /* 0x000e62000800017f */
[----:B------:R-:W-:-:S05]  /*9210*/  VIADD R2, R9, 0x1 ;  /* 0x0000000109027836 */ /* 0x000fca0000000000 */
[----:B------:R-:W-:-:S04]  /*9220*/  ISETP.NE.AND P1, PT, R2, 0x5, PT ;  /* 0x000000050200780c */ /* 0x000fc80003f25270 */
[----:B------:R-:W-:Y:S02]  /*9230*/  SEL R3, RZ, 0x1, P1 ;  /* 0x00000001ff037807 */ /* 0x000fe40000800000 */
[----:B0-----:R-:W-:Y:S02]  /*9240*/  SEL R7, R2, RZ, P1 ;  /* 0x000000ff02077207 */ /* 0x001fe40000800000 */
[----:B------:R-:W-:-:S03]  /*9250*/  LOP3.LUT R9, R8, R3, RZ, 0x3c, !PT ;  /* 0x0000000308097212 */ /* 0x000fc600078e3cff */
[----:B------:R-:W-:Y:S01]  /*9260*/  IMAD R11, R7, 0x8, R0 ;  /* 0x00000008070b7824 */ /* 0x000fe200078e0200 */
[----:B------:R-:W-:Y:S01]  /*9270*/  SHF.L.U32 R6, R9, 0x1f, RZ ;  /* 0x0000001f09067819 */ /* 0x000fe200000006ff */
[----:B-1----:R-:W-:Y:S06]  /*9280*/  @!P0 BRA `(.L_x_188) ;  /* 0x0000000000ec8947 */ /* 0x002fec0003800000 */
.L_x_200:
[----:B------:R-:W1:Y:S01]  /*9290*/  SYNCS.PHASECHK.TRANS64.TRYWAIT P0, [R11+URZ], R6 ;  /* 0x000000060b0075a7 */ /* 0x000e62000800017f */
[----:B------:R-:W-:-:S05]  /*92a0*/  VIADD R2, R7, 0x1 ;  /* 0x0000000107027836 */ /* 0x000fca0000000000 */
[----:B------:R-:W-:-:S04]  /*92b0*/  ISETP.NE.AND P1, PT, R2, 0x5, PT ;  /* 0x000000050200780c */ /* 0x000fc80003f25270 */
[----:B------:R-:W-:Y:S02]  /*92c0*/  SEL R4, RZ, 0x1, P1 ;  /* 0x00000001ff047807 */ /* 0x000fe40000800000 */
[----:B------:R-:W-:Y:S02]  /*92d0*/  SEL R3, R2, RZ, P1 ;  /* 0x000000ff02037207 */ /* 0x000fe40000800000 */
[----:B------:R-:W-:Y:S01]  /*92e0*/  LOP3.LUT R4, R9, R4, RZ, 0x3c, !PT ;  /* 0x0000000409047212 */ /* 0x000fe200078e3cff */
[----:B-1----:R-:W-:Y:S06]  /*92f0*/  @!P0 BRA `(.L_x_189) ;  /* 0x0000000000e48947 */ /* 0x002fec0003800000 */
.L_x_201:
[----:B------:R-:W-:Y:S01]  /*9300*/  IMAD R3, R3, 0x8, R0 ;  /* 0x0000000803037824 */ /* 0x000fe200078e0200 */
[----:B------:R-:W-:-:S07]  /*9310*/  SHF.L.U32 R0, R4, 0x1f, RZ ;  /* 0x0000001f04007819 */ /* 0x000fce00000006ff */
.L_x_190:
[----:B--2---:R2:W3:Y:S02]  /*9320*/  SYNCS.PHASECHK.TRANS64.TRYWAIT P0, [R3+URZ], R0 ;  /* 0x00000000030075a7 */ /* 0x0044e4000800017f */
[----:B---3--:R-:W-:Y:S05]  /*9330*/  @!P0 NANOSLEEP.SYNCS 0x989680 ;  /* 0x009896800000895d */ /* 0x008fea0003900000 */
[----:B------:R-:W3:Y:S02]  /*9340*/  @!P0 SYNCS.PHASECHK.TRANS64 P0, [R3+URZ], R0 ;  /* 0x00000000030085a7 */ /* 0x000ee4000800007f */
[----:B---3--:R-:W-:Y:S05]  /*9350*/  @!P0 BRA `(.L_x_190) ;  /* 0xfffffffc00f08947 */ /* 0x008fea000383ffff */
.L_x_184:
[----:B------:R-:W-:Y:S05]  /*9360*/  BSYNC B0 ;  /* 0x0000000000007941 */ /* 0x000fea0003800000 */
.L_x_183:
[----:B------:R-:W-:Y:S05]  /*9370*/  EXIT ;  /* 0x000000000000794d */ /* 0x000fea0003800000 */
.L_x_17:
[----:B-1----:R-:W-:-:S04]  /*9380*/  IMAD.U32 R11, RZ, RZ, UR7 ;  /* 0x00000007ff0b7e24 */ /* 0x002fc8000f8e00ff */
[----:B------:R1:W4:Y:S03]  /*9390*/  SYNCS.PHASECHK.TRANS64.TRYWAIT P0, [R11+URZ], R10 ;  /* 0x0000000a0b0075a7 */ /* 0x000326000800017f */
[----:B----4-:R-:W-:Y:S05]  /*93a0*/  @!P0 NANOSLEEP.SYNCS 0x989680 ;  /* 0x009896800000895d */ /* 0x010fea0003900000 */
[----:B------:R-:W4:Y:S02]  /*93b0*/  @!P0 SYNCS.PHASECHK.TRANS64 P0, [R11+URZ], R10 ;  /* 0x0000000a0b0085a7 */ /* 0x000f24000800007f */
[----:B----4-:R-:W-:Y:S05]  /*93c0*/  @!P0 BRA `(.L_x_17) ;  /* 0xfffffffc00ec8947 */ /* 0x010fea000383ffff */
[----:B------:R-:W-:Y:S05]  /*93d0*/  BRA `(.L_x_16) ;  /* 0xffffff80006c7947 */ /* 0x000fea000383ffff */
.L_x_23:
[----:B-1----:R-:W-:-:S04]  /*93e0*/  IMAD.U32 R12, RZ, RZ, UR12 ;  /* 0x0000000cff0c7e24 */ /* 0x002fc8000f8e00ff */
[----:B------:R1:W4:Y:S03]  /*93f0*/  SYNCS.PHASECHK.TRANS64.TRYWAIT P0, [R12+URZ], R11 ;  /* 0x0000000b0c0075a7 */ /* 0x000326000800017f */
[----:B----4-:R-:W-:Y:S05]  /*9400*/  @!P0 NANOSLEEP.SYNCS 0x989680 ;  /* 0x009896800000895d */ /* 0x010fea0003900000 */
[----:B------:R-:W4:Y:S02]  /*9410*/  @!P0 SYNCS.PHASECHK.TRANS64 P0, [R12+URZ], R11 ;  /* 0x0000000b0c0085a7 */ /* 0x000f24000800007f */
[----:B----4-:R-:W-:Y:S05]  /*9420*/  @!P0 BRA `(.L_x_23) ;  /* 0xfffffffc00ec8947 */ /* 0x010fea000383ffff */
[----:B------:R-:W-:Y:S05]  /*9430*/  BRA `(.L_x_22) ;  /* 0xffffff8800a87947 */ /* 0x000fea000383ffff */
.L_x_170:
[----:B------:R-:W-:Y:S01]  /*9440*/  BSSY B1, `(.L_x_191) ;  /* 0x0000006000017945 */ /* 0x000fe20003800000 */
[----:B------:R-:W-:-:S07]  /*9450*/  IMAD.MOV.U32 R7, RZ, RZ, -0x1 ;  /* 0xffffffffff077424 */ /* 0x000fce00078e00ff */
[----:B------:R-:W-:Y:S05]  /*9460*/  WARPSYNC.COLLECTIVE R7, `(.L_x_192) ;  /* 0x00000000070c7348 */ /* 0x000fea0003c00000 */
[----:B------:R-:W-:Y:S02]  /*9470*/  ELECT P1, UR62, PT ;  /* 0x00000000003e782f */ /* 0x000fe40003820000 */
[----:B------:R-:W-:Y:S01]  /*9480*/  MOV R7, UR62 ;  /* 0x0000003e00077c02 */ /* 0x000fe20008000f00 */
[----:B------:R-:W-:Y:S10]  /*9490*/  ENDCOLLECTIVE ;  /* 0x000000000000791b */ /* 0x000ff40003800000 */
.L_x_192:
[----:B------:R-:W-:Y:S05]  /*94a0*/  BSYNC B1 ;  /* 0x0000000000017941 */ /* 0x000fea0003800000 */
.L_x_191:
[----:B------:R-:W-:Y:S05]  /*94b0*/  BRA `(.L_x_193) ;  /* 0xfffffff000207947 */ /* 0x000fea000383ffff */
.L_x_173:
[----:B-1----:R1:W2:Y:S02]  /*94c0*/  SYNCS.PHASECHK.TRANS64.TRYWAIT P1, [R19+URZ+0x28], R10 ;  /* 0x0000280a130075a7 */ /* 0x0022a4000802017f */
[----:B--2---:R-:W-:Y:S05]  /*94d0*/  @!P1 NANOSLEEP.SYNCS 0x989680 ;  /* 0x009896800000995d */ /* 0x004fea0003900000 */
[----:B------:R-:W2:Y:S02]  /*94e0*/  @!P1 SYNCS.PHASECHK.TRANS64 P1, [R19+URZ+0x28], R10 ;  /* 0x0000280a130095a7 */ /* 0x000ea4000802007f */
[----:B--2---:R-:W-:Y:S05]  /*94f0*/  @!P1 BRA `(.L_x_173) ;  /* 0xfffffffc00f09947 */ /* 0x004fea000383ffff */
[----:B------:R-:W-:Y:S05]  /*9500*/  BRA `(.L_x_194) ;  /* 0xfffffff000547947 */ /* 0x000fea000383ffff */
.L_x_182:
[----:B------:R-:W-:Y:S01]  /*9510*/  BSSY B0, `(.L_x_195) ;  /* 0x0000006000007945 */ /* 0x000fe20003800000 */
[----:B------:R-:W-:-:S07]  /*9520*/  IMAD.MOV.U32 R7, RZ, RZ, -0x1 ;  /* 0xffffffffff077424 */ /* 0x000fce00078e00ff */
[----:B------:R-:W-:Y:S05]  /*9530*/  WARPSYNC.COLLECTIVE R7, `(.L_x_196) ;  /* 0x00000000070c7348 */ /* 0x000fea0003c00000 */
[----:B------:R-:W-:Y:S02]  /*9540*/  ELECT P1, UR62, PT ;  /* 0x00000000003e782f */ /* 0x000fe40003820000 */
[----:B------:R-:W-:Y:S01]  /*9550*/  MOV R7, UR62 ;  /* 0x0000003e00077c02 */ /* 0x000fe20008000f00 */
[----:B------:R-:W-:Y:S10]  /*9560*/  ENDCOLLECTIVE ;  /* 0x000000000000791b */ /* 0x000ff40003800000 */
.L_x_196:
[----:B------:R-:W-:Y:S05]  /*9570*/  BSYNC B0 ;  /* 0x0000000000007941 */ /* 0x000fea0003800000 */
.L_x_195:
[----:B------:R-:W-:Y:S01]  /*9580*/  PLOP3.LUT P0, PT, P1, PT, PT, 0x80, 0x0 ;  /* 0x000000000000781c */ /* 0x000fe20000f0f070 */
[----:B------:R-:W-:-:S12]  /*9590*/  BRA `(.L_x_197) ;  /* 0xfffffff800a07947 */ /* 0x000fd8000383ffff */
.L_x_186:
[----:B0-----:R0:W1:Y:S02]  /*95a0*/  SYNCS.PHASECHK.TRANS64.TRYWAIT P0, [R6+URZ], R3 ;  /* 0x00000003060075a7 */ /* 0x001064000800017f */
[----:B-1----:R-:W-:Y:S05]  /*95b0*/  @!P0 NANOSLEEP.SYNCS 0x989680 ;  /* 0x009896800000895d */ /* 0x002fea0003900000 */
[----:B------:R-:W1:Y:S02]  /*95c0*/  @!P0 SYNCS.PHASECHK.TRANS64 P0, [R6+URZ], R3 ;  /* 0x00000003060085a7 */ /* 0x000e64000800007f */
[----:B-1----:R-:W-:Y:S05]  /*95d0*/  @!P0 BRA `(.L_x_186) ;  /* 0xfffffffc00f08947 */ /* 0x002fea000383ffff */
[----:B------:R-:W-:Y:S05]  /*95e0*/  BRA `(.L_x_198) ;  /* 0xfffffff800e07947 */ /* 0x000fea000383ffff */
.L_x_187:
[----:B0-----:R0:W1:Y:S02]  /*95f0*/  SYNCS.PHASECHK.TRANS64.TRYWAIT P0, [R7+URZ], R4 ;  /* 0x00000004070075a7 */ /* 0x001064000800017f */
[----:B-1----:R-:W-:Y:S05]  /*9600*/  @!P0 NANOSLEEP.SYNCS 0x989680 ;  /* 0x009896800000895d */ /* 0x002fea0003900000 */
[----:B------:R-:W1:Y:S02]  /*9610*/  @!P0 SYNCS.PHASECHK.TRANS64 P0, [R7+URZ], R4 ;  /* 0x00000004070085a7 */ /* 0x000e64000800007f */
[----:B-1----:R-:W-:Y:S05]  /*9620*/  @!P0 BRA `(.L_x_187) ;  /* 0xfffffffc00f08947 */ /* 0x002fea000383ffff */
[----:B------:R-:W-:Y:S05]  /*9630*/  BRA `(.L_x_199) ;  /* 0xfffffff800f07947 */ /* 0x000fea000383ffff */
.L_x_188:
[----:B0-----:R0:W1:Y:S02]  /*9640*/  SYNCS.PHASECHK.TRANS64.TRYWAIT P0, [R10+URZ], R5 ;  /* 0x000000050a0075a7 */ /* 0x001064000800017f */
[----:B-1----:R-:W-:Y:S05]  /*9650*/  @!P0 NANOSLEEP.SYNCS 0x989680 ;  /* 0x009896800000895d */ /* 0x002fea0003900000 */
[----:B------:R-:W1:Y:S02]  /*9660*/  @!P0 SYNCS.PHASECHK.TRANS64 P0, [R10+URZ], R5 ;  /* 0x000000050a0085a7 */ /* 0x000e64000800007f */
[----:B-1----:R-:W-:Y:S05]  /*9670*/  @!P0 BRA `(.L_x_188) ;  /* 0xfffffffc00f08947 */ /* 0x002fea000383ffff */
[----:B------:R-:W-:Y:S05]  /*9680*/  BRA `(.L_x_200) ;  /* 0xfffffffc00007947 */ /* 0x000fea000383ffff */
.L_x_189:
[----:B-1----:R1:W2:Y:S02]  /*9690*/  SYNCS.PHASECHK.TRANS64.TRYWAIT P0, [R11+URZ], R6 ;  /* 0x000000060b0075a7 */ /* 0x0022a4000800017f */
[----:B--2---:R-:W-:Y:S05]  /*96a0*/  @!P0 NANOSLEEP.SYNCS 0x989680 ;  /* 0x009896800000895d */ /* 0x004fea0003900000 */
[----:B------:R-:W2:Y:S02]  /*96b0*/  @!P0 SYNCS.PHASECHK.TRANS64 P0, [R11+URZ], R6 ;  /* 0x000000060b0085a7 */ /* 0x000ea4000800007f */
[----:B--2---:R-:W-:Y:S05]  /*96c0*/  @!P0 BRA `(.L_x_189) ;  /* 0xfffffffc00f08947 */ /* 0x004fea000383ffff */
[----:B------:R-:W-:Y:S05]  /*96d0*/  BRA `(.L_x_201) ;  /* 0xfffffffc00087947 */ /* 0x000fea000383ffff */
.L_x_202:
[----:B------:R-:W-:-:S00]  /*96e0*/  BRA `(.L_x_202) ;  /* 0xfffffffc00fc7947 */ /* 0x000fc0000383ffff */
[----:B------:R-:W-:-:S00]  /*96f0*/  NOP ;  /* 0x0000000000007918 */ /* 0x000fc00000000000 */
        /* <DEDUP_REMOVED lines=8> */
.L_x_203:


//--------------------- .nv.shared._ZN7cutlass13device_kernelINS_4gemm6kernel13GemmUniversalIN4cute5tupleIJiiiiEEENS1_10collective13CollectiveMmaINS1_37MainloopSm90TmaGmmaWarpSpecializedFP8ILi5ENS5_IJNS4_1CILi1EEESB_SB_EEENS1_35KernelTmaWarpSpecializedCooperativeEEENS5_IJNSA_ILi256EEENSA_ILi64EEENSA_ILi32EEEEEENS_12float_e5m2_tENS5_IJlSB_lEEESJ_SK_NS4_8TiledMMAINS4_8MMA_AtomIJNS4_4SM904GMMA30MMA_64x64x32_F32E5M2E5M2_SS_TNILNSO_7ScaleInE1ELSQ_1EEEEEENS4_6LayoutINS5_IJNSA_ILi2EEESB_SB_EEENS5_IJSB_NSA_ILi0EEESW_EEEEENS5_IJNS4_10UnderscoreESZ_SZ_EEEEENS4_13SM90_TMA_LOADENS4_14ComposedLayoutINS4_7SwizzleILi1ELi4ELi3EEENS4_18smem_ptr_flag_bitsILi8EEENST_INS5_IJNSA_ILi8EEESH_EEENS5_IJSH_SB_EEEEEEEvNS4_8identityES12_S1C_vS1D_EENS_8epilogue10collective6detail29Sm90TmaWarpSpecializedAdapterINS1G_15DefaultEpilogueISJ_SK_SK_NS1F_6thread17LinearCombinationISJ_Li1EffLNS1K_9ScaleType4KindE0ELNS_15FloatRoundStyleE2ESJ_EENS1_15EpilogueDefaultEEEEEvvEEEEvNT_6ParamsE --------------------------
	.section	.nv.shared._ZN7cutlass13device_kernelINS_4gemm6kernel13GemmUniversalIN4cute5tupleIJiiiiEEENS1_10collective13CollectiveMmaINS1_37MainloopSm90TmaGmmaWarpSpecializedFP8ILi5ENS5_IJNS4_1CILi1EEESB_SB_EEENS1_35KernelTmaWarpSpecializedCooperativeEEENS5_IJNSA_ILi256EEENSA_ILi64EEENSA_ILi32EEEEEENS_12float_e5m2_tENS5_IJlSB_lEEESJ_SK_NS4_8TiledMMAINS4_8MMA_AtomIJNS4_4SM904GMMA30MMA_64x64x32_F32E5M2E5M2_SS_TNILNSO_7ScaleInE1ELSQ_1EEEEEENS4_6LayoutINS5_IJNSA_ILi2EEESB_SB_EEENS5_IJSB_NSA_ILi0EEESW_EEEEENS5_IJNS4_10UnderscoreESZ_SZ_EEEEENS4_13SM90_TMA_LOADENS4_14ComposedLayoutINS4_7SwizzleILi1ELi4ELi3EEENS4_18smem_ptr_flag_bitsILi8EEENST_INS5_IJNSA_ILi8EEESH_EEENS5_IJSH_SB_EEEEEEEvNS4_8identityES12_S1C_vS1D_EENS_8epilogue10collective6detail29Sm90TmaWarpSpecializedAdapterINS1G_15DefaultEpilogueISJ_SK_SK_NS1F_6thread17LinearCombinationISJ_Li1EffLNS1K_9ScaleType4KindE0ELNS_15FloatRoundStyleE2ESJ_EENS1_15EpilogueDefaultEEEEEvvEEEEvNT_6ParamsE,"aw",@nobits
	.sectionflags	@""
	.align	16
	.zero		1024


//--------------------- .nv.shared.reserved.0     --------------------------
	.section	.nv.shared.reserved.0,"aw",@nobits
	.weak		__nv_reservedSMEM_offset_0_alias
	.size		__nv_reservedSMEM_offset_0_alias, 0, 0
	.other		__nv_reservedSMEM_offset_0_alias,@"STO_CUDA_RESERVED_SHARED STV_DEFAULT"
__nv_reservedSMEM_offset_0_alias:
	.zero		0


//--------------------- .nv.global                --------------------------
	.section	.nv.global,"aw",@nobits
.nv.global:
	.type		_ZN39_INTERNAL_f728176a_4_k_cu_6d051462_50124cute1_E,@object
	.size		_ZN39_INTERNAL_f728176a_4_k_cu_6d051462_50124cute1_E,(_ZN39_INTERNAL_f728176a_4_k_cu_6d051462_50124cuda3std3__45__cpo6cbeginE - _ZN39_INTERNAL_f728176a_4_k_cu_6d051462_50124cute1_E)
_ZN39_INTERNAL_f728176a_4_k_cu_6d051462_50124cute1_E:
	.zero		1
	.type		_ZN39_INTERNAL_f728176a_4_k_cu_6d051462_50124cuda3std3__45__cpo6cbeginE,@object
	.size		_ZN39_INTERNAL_f728176a_4_k_cu_6d051462_50124cuda3std3__45__cpo6cbeginE,(_ZN39_INTERNAL_f728176a_4_k_cu_6d051462_50124cuda3std3__48in_placeE - _ZN39_INTERNAL_f728176a_4_k_cu_6d051462_50124cuda3std3__45__cpo6cbeginE)
_ZN39_INTERNAL_f728176a_4_k_cu_6d051462_50124cuda3std3__45__cpo6cbeginE:
	.zero		1
	.type		_ZN39_INTERNAL_f728176a_4_k_cu_6d051462_50124cuda3std3__48in_placeE,@object
	.size		_ZN39_INTERNAL_f728176a_4_k_cu_6d051462_50124cuda3std3__48in_placeE,(_ZN39_INTERNAL_f728176a_4_k_cu_6d051462_50124cuda3std6ranges3__45__cpo9iter_moveE - _ZN39_INTERNAL_f728176a_4_k_cu_6d051462_50124cuda3std3__48in_placeE)
_ZN39_INTERNAL_f728176a_4_k_cu_6d051462_50124cuda3std3__48in_placeE:
	.zero		1
	.type		_ZN39_INTERNAL_f728176a_4_k_cu_6d051462_50124cuda3std6ranges3__45__cpo9iter_moveE,@object
	.size		_ZN39_INTERNAL_f728176a_4_k_cu_6d051462_50124cuda3std6ranges3__45__cpo9iter_moveE,(_ZN39_INTERNAL_f728176a_4_k_cu_6d051462_50124cuda3std3__45__cpo5beginE - _ZN39_INTERNAL_f728176a_4_k_cu_6d051462_50124cuda3std6ranges3__45__cpo9iter_moveE)
_ZN39_INTERNAL_f728176a_4_k_cu_6d051462_50124cuda3std6ranges3__45__cpo9iter_moveE:
	.zero		1
	.type		_ZN39_INTERNAL_f728176a_4_k_cu_6d051462_50124cuda3std3__45__cpo5beginE,@object
	.size		_ZN39_INTERNAL_f728176a_4_k_cu_6d051462_50124cuda3std3__45__cpo5beginE,(_ZN39_INTERNAL_f728176a_4_k_cu_6d051462_50124cuda3std3__441_GLOBAL__N__f728176a_4_k_cu_6d051462_50126ignoreE - _ZN39_INTERNAL_f728176a_4_k_cu_6d051462_50124cuda3std3__45__cpo5beginE)
_ZN39_INTERNAL_f728176a_4_k_cu_6d051462_50124cuda3std3__45__cpo5beginE:
	.zero		1
	.type		_ZN39_INTERNAL_f728176a_4_k_cu_6d051462_50124cuda3std3__441_GLOBAL__N__f728176a_4_k_cu_6d051462_50126ignoreE,@object
	.size		_ZN39_INTERNAL_f728176a_4_k_cu_6d051462_50124cuda3std3__441_GLOBAL__N__f728176a_4_k_cu_6d051462_50126ignoreE,(_ZN39_INTERNAL_f728176a_4_k_cu_6d051462_50124cute7productE - _ZN39_INTERNAL_f728176a_4_k_cu_6d051462_50124cuda3std3__441_GLOBAL__N__f728176a_4_k_cu_6d051462_50126ignoreE)
_ZN39_INTERNAL_f728176a_4_k_cu_6d051462_50124cuda3std3__441_GLOBAL__N__f728176a_4_k_cu_6d051462_50126ignoreE:
	.zero		1
	.type		_ZN39_INTERNAL_f728176a_4_k_cu_6d051462_50124cute7productE,@object
	.size		_ZN39_INTERNAL_f728176a_4_k_cu_6d051462_50124cute7productE,(_ZN39_INTERNAL_f728176a_4_k_cu_6d051462_50124cuda3std3__45__cpo3endE - _ZN39_INTERNAL_f728176a_4_k_cu_6d051462_50124cute7productE)
_ZN39_INTERNAL_f728176a_4_k_cu_6d051462_50124cute7productE:
	.zero		1
	.type		_ZN39_INTERNAL_f728176a_4_k_cu_6d051462_50124cuda3std3__45__cpo3endE,@object
	.size		_ZN39_INTERNAL_f728176a_4_k_cu_6d051462_50124cuda3std3__45__cpo3endE,(_ZN39_INTERNAL_f728176a_4_k_cu_6d051462_50124cuda3std3__419piecewise_constructE - _ZN39_INTERNAL_f728176a_4_k_cu_6d051462_50124cuda3std3__45__cpo3endE)
_ZN39_INTERNAL_f728176a_4_k_cu_6d051462_50124cuda3std3__45__cpo3endE:
	.zero		1
	.type		_ZN39_INTERNAL_f728176a_4_k_cu_6d051462_50124cuda3std3__419piecewise_constructE,@object
	.size		_ZN39_INTERNAL_f728176a_4_k_cu_6d051462_50124cuda3std3__419piecewise_constructE,(_ZN39_INTERNAL_f728176a_4_k_cu_6d051462_50124cuda3std3__45__cpo4cendE - _ZN39_INTERNAL_f728176a_4_k_cu_6d051462_50124cuda3std3__419piecewise_constructE)
_ZN39_INTERNAL_f728176a_4_k_cu_6d051462_50124cuda3std3__419piecewise_constructE:
	.zero		1
	.type		_ZN39_INTERNAL_f728176a_4_k_cu_6d051462_50124cuda3std3__45__cpo4cendE,@object
	.size		_ZN39_INTERNAL_f728176a_4_k_cu_6d051462_50124cuda3std3__45__cpo4cendE,(_ZN39_INTERNAL_f728176a_4_k_cu_6d051462_50124cuda3std6ranges3__45__cpo4swapE - _ZN39_INTERNAL_f728176a_4_k_cu_6d051462_50124cuda3std3__45__cpo4cendE)
_ZN39_INTERNAL_f728176a_4_k_cu_6d051462_50124cuda3std3__45__cpo4cendE:
	.zero		1
	.type		_ZN39_INTERNAL_f728176a_4_k_cu_6d051462_50124cuda3std6ranges3__45__cpo4swapE,@object
	.size		_ZN39_INTERNAL_f728176a_4_k_cu_6d051462_50124cuda3std6ranges3__45__cpo4swapE,(.L_7 - _ZN39_INTERNAL_f728176a_4_k_cu_6d051462_50124cuda3std6ranges3__45__cpo4swapE)
_ZN39_INTERNAL_f728176a_4_k_cu_6d051462_50124cuda3std6ranges3__45__cpo4swapE:
	.zero		1
.L_7:


//--------------------- .nv.constant0._ZN7cutlass13device_kernelINS_4gemm6kernel13GemmUniversalIN4cute5tupleIJiiiiEEENS1_10collective13CollectiveMmaINS1_37MainloopSm90TmaGmmaWarpSpecializedFP8ILi5ENS5_IJNS4_1CILi1EEESB_SB_EEENS1_35KernelTmaWarpSpecializedCooperativeEEENS5_IJNSA_ILi256EEENSA_ILi64EEENSA_ILi32EEEEEENS_12float_e5m2_tENS5_IJlSB_lEEESJ_SK_NS4_8TiledMMAINS4_8MMA_AtomIJNS4_4SM904GMMA30MMA_64x64x32_F32E5M2E5M2_SS_TNILNSO_7ScaleInE1ELSQ_1EEEEEENS4_6LayoutINS5_IJNSA_ILi2EEESB_SB_EEENS5_IJSB_NSA_ILi0EEESW_EEEEENS5_IJNS4_10UnderscoreESZ_SZ_EEEEENS4_13SM90_TMA_LOADENS4_14ComposedLayoutINS4_7SwizzleILi1ELi4ELi3EEENS4_18smem_ptr_flag_bitsILi8EEENST_INS5_IJNSA_ILi8EEESH_EEENS5_IJSH_SB_EEEEEEEvNS4_8identityES12_S1C_vS1D_EENS_8epilogue10collective6detail29Sm90TmaWarpSpecializedAdapterINS1G_15DefaultEpilogueISJ_SK_SK_NS1F_6thread17LinearCombinationISJ_Li1EffLNS1K_9ScaleType4KindE0ELNS_15FloatRoundStyleE2ESJ_EENS1_15EpilogueDefaultEEEEEvvEEEEvNT_6ParamsE --------------------------
	.section	.nv.constant0._ZN7cutlass13device_kernelINS_4gemm6kernel13GemmUniversalIN4cute5tupleIJiiiiEEENS1_10collective13CollectiveMmaINS1_37MainloopSm90TmaGmmaWarpSpecializedFP8ILi5ENS5_IJNS4_1CILi1EEESB_SB_EEENS1_35KernelTmaWarpSpecializedCooperativeEEENS5_IJNSA_ILi256EEENSA_ILi64EEENSA_ILi32EEEEEENS_12float_e5m2_tENS5_IJlSB_lEEESJ_SK_NS4_8TiledMMAINS4_8MMA_AtomIJNS4_4SM904GMMA30MMA_64x64x32_F32E5M2E5M2_SS_TNILNSO_7ScaleInE1ELSQ_1EEEEEENS4_6LayoutINS5_IJNSA_ILi2EEESB_SB_EEENS5_IJSB_NSA_ILi0EEESW_EEEEENS5_IJNS4_10UnderscoreESZ_SZ_EEEEENS4_13SM90_TMA_LOADENS4_14ComposedLayoutINS4_7SwizzleILi1ELi4ELi3EEENS4_18smem_ptr_flag_bitsILi8EEENST_INS5_IJNSA_ILi8EEESH_EEENS5_IJSH_SB_EEEEEEEvNS4_8identityES12_S1C_vS1D_EENS_8epilogue10collective6detail29Sm90TmaWarpSpecializedAdapterINS1G_15DefaultEpilogueISJ_SK_SK_NS1F_6thread17LinearCombinationISJ_Li1EffLNS1K_9ScaleType4KindE0ELNS_15FloatRoundStyleE2ESJ_EENS1_15EpilogueDefaultEEEEEvvEEEEvNT_6ParamsE,"a",@progbits
	.sectionflags	@""
	.align	4
.nv.constant0._ZN7cutlass13device_kernelINS_4gemm6kernel13GemmUniversalIN4cute5tupleIJiiiiEEENS1_10collective13CollectiveMmaINS1_37MainloopSm90TmaGmmaWarpSpecializedFP8ILi5ENS5_IJNS4_1CILi1EEESB_SB_EEENS1_35KernelTmaWarpSpecializedCooperativeEEENS5_IJNSA_ILi256EEENSA_ILi64EEENSA_ILi32EEEEEENS_12float_e5m2_tENS5_IJlSB_lEEESJ_SK_NS4_8TiledMMAINS4_8MMA_AtomIJNS4_4SM904GMMA30MMA_64x64x32_F32E5M2E5M2_SS_TNILNSO_7ScaleInE1ELSQ_1EEEEEENS4_6LayoutINS5_IJNSA_ILi2EEESB_SB_EEENS5_IJSB_NSA_ILi0EEESW_EEEEENS5_IJNS4_10UnderscoreESZ_SZ_EEEEENS4_13SM90_TMA_LOADENS4_14ComposedLayoutINS4_7SwizzleILi1ELi4ELi3EEENS4_18smem_ptr_flag_bitsILi8EEENST_INS5_IJNSA_ILi8EEESH_EEENS5_IJSH_SB_EEEEEEEvNS4_8identityES12_S1C_vS1D_EENS_8epilogue10collective6detail29Sm90TmaWarpSpecializedAdapterINS1G_15DefaultEpilogueISJ_SK_SK_NS1F_6thread17LinearCombinationISJ_Li1EffLNS1K_9ScaleType4KindE0ELNS_15FloatRoundStyleE2ESJ_EENS1_15EpilogueDefaultEEEEEvvEEEEvNT_6ParamsE:
	.zero		1664


//--------------------- SYMBOLS --------------------------

	.type		.nv.reservedSmem.offset0,@object
	.size		.nv.reservedSmem.offset0,0x4
